//
// Generated by NVIDIA NVVM Compiler
//
// Compiler Build ID: CL-36424714
// Cuda compilation tools, release 13.0, V13.0.88
// Based on NVVM 20.0.0
//

.version 9.0
.target sm_100
.address_size 64

	// .globl	_Z11fitness_GPUiiPdS_
.func  (.param .align 16 .b8 func_retval0[16]) __internal_trig_reduction_slowpathd
(
	.param .b64 __internal_trig_reduction_slowpathd_param_0
)
;
.global .align 4 .b8 precalc_xorwow_matrix[102400];
.global .align 4 .b8 precalc_xorwow_offset_matrix[102400];
.global .align 4 .b8 mrg32k3aM1[2304];
.global .align 4 .b8 mrg32k3aM2[2304];
.global .align 4 .b8 mrg32k3aM1SubSeq[2016];
.global .align 4 .b8 mrg32k3aM2SubSeq[2016];
.global .align 4 .b8 mrg32k3aM1Seq[2304];
.global .align 4 .b8 mrg32k3aM2Seq[2304];
.const .align 8 .b8 __cr_lgamma_table[72];
.global .align 1 .b8 _ZN34_INTERNAL_fcb7f89e_4_k_cu_ab5e28df4cuda3std3__45__cpo5beginE[1];
.global .align 1 .b8 _ZN34_INTERNAL_fcb7f89e_4_k_cu_ab5e28df4cuda3std3__45__cpo3endE[1];
.global .align 1 .b8 _ZN34_INTERNAL_fcb7f89e_4_k_cu_ab5e28df4cuda3std3__45__cpo6cbeginE[1];
.global .align 1 .b8 _ZN34_INTERNAL_fcb7f89e_4_k_cu_ab5e28df4cuda3std3__45__cpo4cendE[1];
.global .align 1 .b8 _ZN34_INTERNAL_fcb7f89e_4_k_cu_ab5e28df4cuda3std3__45__cpo6rbeginE[1];
.global .align 1 .b8 _ZN34_INTERNAL_fcb7f89e_4_k_cu_ab5e28df4cuda3std3__45__cpo4rendE[1];
.global .align 1 .b8 _ZN34_INTERNAL_fcb7f89e_4_k_cu_ab5e28df4cuda3std3__45__cpo7crbeginE[1];
.global .align 1 .b8 _ZN34_INTERNAL_fcb7f89e_4_k_cu_ab5e28df4cuda3std3__45__cpo5crendE[1];
.global .align 1 .b8 _ZN34_INTERNAL_fcb7f89e_4_k_cu_ab5e28df4cuda3std3__436_GLOBAL__N__fcb7f89e_4_k_cu_ab5e28df6ignoreE[1];
.global .align 1 .b8 _ZN34_INTERNAL_fcb7f89e_4_k_cu_ab5e28df4cuda3std3__419piecewise_constructE[1];
.global .align 1 .b8 _ZN34_INTERNAL_fcb7f89e_4_k_cu_ab5e28df4cuda3std3__48in_placeE[1];
.global .align 1 .b8 _ZN34_INTERNAL_fcb7f89e_4_k_cu_ab5e28df4cuda3std3__420unreachable_sentinelE[1];
.global .align 1 .b8 _ZN34_INTERNAL_fcb7f89e_4_k_cu_ab5e28df4cuda3std3__47nulloptE[1];
.global .align 1 .b8 _ZN34_INTERNAL_fcb7f89e_4_k_cu_ab5e28df4cuda3std3__48unexpectE[1];
.global .align 1 .b8 _ZN34_INTERNAL_fcb7f89e_4_k_cu_ab5e28df4cuda3std6ranges3__45__cpo4swapE[1];
.global .align 1 .b8 _ZN34_INTERNAL_fcb7f89e_4_k_cu_ab5e28df4cuda3std6ranges3__45__cpo9iter_moveE[1];
.global .align 1 .b8 _ZN34_INTERNAL_fcb7f89e_4_k_cu_ab5e28df4cuda3std6ranges3__45__cpo5beginE[1];
.global .align 1 .b8 _ZN34_INTERNAL_fcb7f89e_4_k_cu_ab5e28df4cuda3std6ranges3__45__cpo3endE[1];
.global .align 1 .b8 _ZN34_INTERNAL_fcb7f89e_4_k_cu_ab5e28df4cuda3std6ranges3__45__cpo6cbeginE[1];
.global .align 1 .b8 _ZN34_INTERNAL_fcb7f89e_4_k_cu_ab5e28df4cuda3std6ranges3__45__cpo4cendE[1];
.global .align 1 .b8 _ZN34_INTERNAL_fcb7f89e_4_k_cu_ab5e28df4cuda3std6ranges3__45__cpo7advanceE[1];
.global .align 1 .b8 _ZN34_INTERNAL_fcb7f89e_4_k_cu_ab5e28df4cuda3std6ranges3__45__cpo9iter_swapE[1];
.global .align 1 .b8 _ZN34_INTERNAL_fcb7f89e_4_k_cu_ab5e28df4cuda3std6ranges3__45__cpo4nextE[1];
.global .align 1 .b8 _ZN34_INTERNAL_fcb7f89e_4_k_cu_ab5e28df4cuda3std6ranges3__45__cpo4prevE[1];
.global .align 1 .b8 _ZN34_INTERNAL_fcb7f89e_4_k_cu_ab5e28df4cuda3std6ranges3__45__cpo4dataE[1];
.global .align 1 .b8 _ZN34_INTERNAL_fcb7f89e_4_k_cu_ab5e28df4cuda3std6ranges3__45__cpo5cdataE[1];
.global .align 1 .b8 _ZN34_INTERNAL_fcb7f89e_4_k_cu_ab5e28df4cuda3std6ranges3__45__cpo4sizeE[1];
.global .align 1 .b8 _ZN34_INTERNAL_fcb7f89e_4_k_cu_ab5e28df4cuda3std6ranges3__45__cpo5ssizeE[1];
.global .align 1 .b8 _ZN34_INTERNAL_fcb7f89e_4_k_cu_ab5e28df4cuda3std6ranges3__45__cpo8distanceE[1];
.global .align 1 .b8 _ZN34_INTERNAL_fcb7f89e_4_k_cu_ab5e28df6thrust24THRUST_300001_SM_1000_NS8cuda_cub3parE[1];
.global .align 1 .b8 _ZN34_INTERNAL_fcb7f89e_4_k_cu_ab5e28df6thrust24THRUST_300001_SM_1000_NS8cuda_cub10par_nosyncE[1];
.global .align 1 .b8 _ZN34_INTERNAL_fcb7f89e_4_k_cu_ab5e28df6thrust24THRUST_300001_SM_1000_NS6system6detail10sequential3seqE[1];
.global .align 1 .b8 _ZN34_INTERNAL_fcb7f89e_4_k_cu_ab5e28df6thrust24THRUST_300001_SM_1000_NS6system3cpp3parE[1];
.global .align 1 .b8 _ZN34_INTERNAL_fcb7f89e_4_k_cu_ab5e28df6thrust24THRUST_300001_SM_1000_NS12placeholders2_1E[1];
.global .align 1 .b8 _ZN34_INTERNAL_fcb7f89e_4_k_cu_ab5e28df6thrust24THRUST_300001_SM_1000_NS12placeholders2_2E[1];
.global .align 1 .b8 _ZN34_INTERNAL_fcb7f89e_4_k_cu_ab5e28df6thrust24THRUST_300001_SM_1000_NS12placeholders2_3E[1];
.global .align 1 .b8 _ZN34_INTERNAL_fcb7f89e_4_k_cu_ab5e28df6thrust24THRUST_300001_SM_1000_NS12placeholders2_4E[1];
.global .align 1 .b8 _ZN34_INTERNAL_fcb7f89e_4_k_cu_ab5e28df6thrust24THRUST_300001_SM_1000_NS12placeholders2_5E[1];
.global .align 1 .b8 _ZN34_INTERNAL_fcb7f89e_4_k_cu_ab5e28df6thrust24THRUST_300001_SM_1000_NS12placeholders2_6E[1];
.global .align 1 .b8 _ZN34_INTERNAL_fcb7f89e_4_k_cu_ab5e28df6thrust24THRUST_300001_SM_1000_NS12placeholders2_7E[1];
.global .align 1 .b8 _ZN34_INTERNAL_fcb7f89e_4_k_cu_ab5e28df6thrust24THRUST_300001_SM_1000_NS12placeholders2_8E[1];
.global .align 1 .b8 _ZN34_INTERNAL_fcb7f89e_4_k_cu_ab5e28df6thrust24THRUST_300001_SM_1000_NS12placeholders2_9E[1];
.global .align 1 .b8 _ZN34_INTERNAL_fcb7f89e_4_k_cu_ab5e28df6thrust24THRUST_300001_SM_1000_NS12placeholders3_10E[1];
.global .align 1 .b8 _ZN34_INTERNAL_fcb7f89e_4_k_cu_ab5e28df6thrust24THRUST_300001_SM_1000_NS3seqE[1];
.global .align 1 .b8 _ZN34_INTERNAL_fcb7f89e_4_k_cu_ab5e28df6thrust24THRUST_300001_SM_1000_NS6deviceE[1];
.global .align 8 .b8 __cudart_i2opi_d[144] = {8, 93, 141, 31, 177, 95, 251, 107, 234, 146, 82, 138, 247, 57, 7, 61, 123, 241, 229, 235, 199, 186, 39, 117, 45, 234, 95, 158, 102, 63, 70, 79, 183, 9, 203, 39, 207, 126, 54, 109, 31, 109, 10, 90, 139, 17, 47, 239, 15, 152, 5, 222, 255, 151, 248, 31, 59, 40, 249, 189, 139, 95, 132, 156, 244, 57, 83, 131, 57, 214, 145, 57, 65, 126, 95, 180, 38, 112, 156, 233, 132, 68, 187, 46, 245, 53, 130, 232, 62, 167, 41, 177, 28, 235, 29, 254, 28, 146, 209, 9, 234, 46, 73, 6, 224, 210, 77, 66, 58, 110, 36, 183, 97, 197, 187, 222, 171, 99, 81, 254, 65, 144, 67, 60, 153, 149, 98, 219, 192, 221, 52, 245, 209, 87, 39, 252, 41, 21, 68, 78, 110, 131, 249, 162};
.global .align 16 .b8 __cudart_sin_cos_coeffs[128] = {70, 210, 176, 44, 241, 229, 90, 190, 146, 227, 172, 105, 227, 29, 199, 62, 161, 98, 219, 25, 160, 1, 42, 191, 24, 8, 17, 17, 17, 17, 129, 63, 84, 85, 85, 85, 85, 85, 197, 191, 0, 0, 0, 0, 0, 0, 0, 0, 0, 0, 0, 0, 0, 0, 0, 0, 100, 129, 253, 32, 131, 255, 168, 189, 40, 133, 239, 193, 167, 238, 33, 62, 217, 230, 6, 142, 79, 126, 146, 190, 233, 188, 221, 25, 160, 1, 250, 62, 71, 93, 193, 22, 108, 193, 86, 191, 81, 85, 85, 85, 85, 85, 165, 63, 0, 0, 0, 0, 0, 0, 224, 191, 0, 0, 0, 0, 0, 0, 240, 63};

.visible .entry _Z11fitness_GPUiiPdS_(
	.param .u32 _Z11fitness_GPUiiPdS__param_0,
	.param .u32 _Z11fitness_GPUiiPdS__param_1,
	.param .u64 .ptr .align 1 _Z11fitness_GPUiiPdS__param_2,
	.param .u64 .ptr .align 1 _Z11fitness_GPUiiPdS__param_3
)
{
	.reg .pred 	%p<51>;
	.reg .b32 	%r<86>;
	.reg .b32 	%f<296>;
	.reg .b64 	%rd<17>;
	.reg .b64 	%fd<86>;

	ld.param.u32 	%r13, [_Z11fitness_GPUiiPdS__param_0];
	ld.param.u32 	%r14, [_Z11fitness_GPUiiPdS__param_1];
	ld.param.u64 	%rd4, [_Z11fitness_GPUiiPdS__param_3];
	cvta.to.global.u64 	%rd1, %rd4;
	mov.u32 	%r15, %ctaid.x;
	mov.u32 	%r16, %ntid.x;
	mov.u32 	%r17, %tid.x;
	mad.lo.s32 	%r82, %r15, %r16, %r17;
	mov.u32 	%r18, %nctaid.x;
	mul.lo.s32 	%r2, %r16, %r18;
	setp.ge.s32 	%p2, %r82, %r14;
	@%p2 bra 	$L__BB0_21;
	setp.gt.s32 	%p3, %r13, 0;
	@%p3 bra 	$L__BB0_2;
	bra.uni 	$L__BB0_20;
$L__BB0_2:
	cvt.rn.f64.s32 	%fd16, %r13;
	mov.f64 	%fd17, 0d400921FB54411744;
	div.rn.f64 	%fd1, %fd17, %fd16;
	neg.s32 	%r3, %r13;
	mov.u64 	%rd12, __cudart_sin_cos_coeffs;
$L__BB0_3:
	ld.param.u64 	%rd16, [_Z11fitness_GPUiiPdS__param_2];
	mul.lo.s32 	%r19, %r82, 5;
	cvta.to.global.u64 	%rd8, %rd16;
	mul.wide.s32 	%rd9, %r19, 8;
	add.s64 	%rd2, %rd8, %rd9;
	mov.f64 	%fd82, 0d0000000000000000;
	mov.u32 	%r83, %r3;
	mov.f64 	%fd83, %fd82;
$L__BB0_4:
	fma.rn.f64 	%fd4, %fd1, %fd82, %fd1;
	cvt.rn.f32.f64 	%f1, %fd4;
	abs.f32 	%f13, %f1;
	setp.lt.f32 	%p5, %f13, 0f00800000;
	mul.f32 	%f14, %f13, 0f4B800000;
	selp.f32 	%f15, %f14, %f13, %p5;
	selp.f32 	%f16, 0fC1C00000, 0f00000000, %p5;
	mov.b32 	%r20, %f15;
	add.s32 	%r21, %r20, -1060439283;
	and.b32  	%r22, %r21, -8388608;
	sub.s32 	%r23, %r20, %r22;
	mov.b32 	%f17, %r23;
	cvt.rn.f32.s32 	%f18, %r22;
	fma.rn.f32 	%f19, %f18, 0f34000000, %f16;
	add.f32 	%f20, %f17, 0fBF800000;
	add.f32 	%f21, %f17, 0f3F800000;
	rcp.approx.ftz.f32 	%f22, %f21;
	add.f32 	%f23, %f20, %f20;
	mul.f32 	%f24, %f23, %f22;
	mul.f32 	%f25, %f24, %f24;
	sub.f32 	%f26, %f20, %f24;
	add.f32 	%f27, %f26, %f26;
	neg.f32 	%f28, %f24;
	fma.rn.f32 	%f29, %f28, %f20, %f27;
	mul.rn.f32 	%f30, %f22, %f29;
	fma.rn.f32 	%f31, %f25, 0f3A2C32E4, 0f3B52E7DB;
	fma.rn.f32 	%f32, %f31, %f25, 0f3C93BB73;
	fma.rn.f32 	%f33, %f32, %f25, 0f3DF6384F;
	mul.rn.f32 	%f34, %f33, %f25;
	fma.rn.f32 	%f35, %f24, 0f3FB8AA3B, %f19;
	sub.f32 	%f36, %f19, %f35;
	fma.rn.f32 	%f37, %f24, 0f3FB8AA3B, %f36;
	fma.rn.f32 	%f38, %f30, 0f3FB8AA3B, %f37;
	fma.rn.f32 	%f39, %f24, 0f32A55E34, %f38;
	mul.f32 	%f40, %f34, 0f40400000;
	fma.rn.f32 	%f41, %f40, %f30, %f39;
	fma.rn.f32 	%f42, %f34, %f24, %f41;
	add.rn.f32 	%f3, %f35, %f42;
	neg.f32 	%f43, %f35;
	add.rn.f32 	%f44, %f3, %f43;
	neg.f32 	%f45, %f44;
	add.rn.f32 	%f4, %f42, %f45;
	setp.eq.f32 	%p6, %f1, 0f3F800000;
	setp.eq.f32 	%p7, %f1, 0f00000000;
	setp.eq.f32 	%p8, %f13, 0f7F800000;
	or.pred  	%p1, %p7, %p8;
	add.f32 	%f5, %f1, %f1;
	mov.b32 	%r24, %f5;
	and.b32  	%r25, %r24, 2147483647;
	mov.b32 	%f6, %r25;
	@%p6 bra 	$L__BB0_17;
	setp.lt.f32 	%p9, %f1, 0f00000000;
	@%p9 bra 	$L__BB0_19;
	setp.nan.f32 	%p10, %f13, %f13;
	ld.global.f64 	%fd19, [%rd2];
	add.f64 	%fd20, %fd19, 0d0000000000000000;
	mov.f32 	%f46, 0f3F800000;
	mul.rn.f32 	%f47, %f3, %f46;
	sub.f32 	%f48, %f3, %f47;
	add.f32 	%f49, %f4, %f48;
	cvt.rni.f32.f32 	%f50, %f47;
	sub.f32 	%f51, %f47, %f50;
	add.f32 	%f52, %f51, %f49;
	fma.rn.f32 	%f53, %f52, 0f391FCB8E, 0f3AAF85ED;
	fma.rn.f32 	%f54, %f53, %f52, 0f3C1D9856;
	fma.rn.f32 	%f55, %f54, %f52, 0f3D6357BB;
	fma.rn.f32 	%f56, %f55, %f52, 0f3E75FDEC;
	fma.rn.f32 	%f57, %f56, %f52, 0f3F317218;
	fma.rn.f32 	%f58, %f57, %f52, 0f3F800000;
	cvt.rzi.s32.f32 	%r26, %f50;
	setp.gt.f32 	%p11, %f50, 0f00000000;
	selp.b32 	%r27, 0, -2097152000, %p11;
	add.s32 	%r28, %r27, 2130706432;
	mov.b32 	%f59, %r28;
	mul.f32 	%f60, %f58, %f59;
	shl.b32 	%r29, %r26, 23;
	sub.s32 	%r30, %r29, %r27;
	mov.b32 	%f61, %r30;
	mul.f32 	%f62, %f60, %f61;
	abs.f32 	%f63, %f47;
	setp.gt.f32 	%p12, %f63, 0f43180000;
	setp.lt.f32 	%p13, %f47, 0f00000000;
	selp.f32 	%f64, 0f00000000, 0f7F800000, %p13;
	selp.f32 	%f65, %f64, %f62, %p12;
	add.rn.f32 	%f66, %f1, %f46;
	selp.f32 	%f67, %f5, %f65, %p1;
	selp.f32 	%f68, %f66, %f67, %p10;
	cvt.f64.f32 	%fd21, %f68;
	ld.global.f64 	%fd22, [%rd2+8];
	fma.rn.f64 	%fd23, %fd22, %fd21, %fd20;
	mov.f32 	%f69, 0f40000000;
	mul.rn.f32 	%f70, %f3, %f69;
	neg.f32 	%f71, %f70;
	fma.rn.f32 	%f72, %f3, 0f40000000, %f71;
	fma.rn.f32 	%f73, %f4, 0f40000000, %f72;
	cvt.rni.f32.f32 	%f74, %f70;
	sub.f32 	%f75, %f70, %f74;
	add.f32 	%f76, %f75, %f73;
	fma.rn.f32 	%f77, %f76, 0f391FCB8E, 0f3AAF85ED;
	fma.rn.f32 	%f78, %f77, %f76, 0f3C1D9856;
	fma.rn.f32 	%f79, %f78, %f76, 0f3D6357BB;
	fma.rn.f32 	%f80, %f79, %f76, 0f3E75FDEC;
	fma.rn.f32 	%f81, %f80, %f76, 0f3F317218;
	fma.rn.f32 	%f82, %f81, %f76, 0f3F800000;
	cvt.rzi.s32.f32 	%r31, %f74;
	setp.gt.f32 	%p14, %f74, 0f00000000;
	selp.b32 	%r32, 0, -2097152000, %p14;
	add.s32 	%r33, %r32, 2130706432;
	mov.b32 	%f83, %r33;
	mul.f32 	%f84, %f82, %f83;
	shl.b32 	%r34, %r31, 23;
	sub.s32 	%r35, %r34, %r32;
	mov.b32 	%f85, %r35;
	mul.f32 	%f86, %f84, %f85;
	abs.f32 	%f87, %f70;
	setp.gt.f32 	%p15, %f87, 0f43180000;
	setp.lt.f32 	%p16, %f70, 0f00000000;
	selp.f32 	%f88, 0f00000000, 0f7F800000, %p16;
	selp.f32 	%f89, %f88, %f86, %p15;
	add.rn.f32 	%f90, %f1, %f69;
	selp.f32 	%f91, %f6, %f89, %p1;
	selp.f32 	%f92, %f90, %f91, %p10;
	cvt.f64.f32 	%fd24, %f92;
	ld.global.f64 	%fd25, [%rd2+16];
	fma.rn.f64 	%fd26, %fd25, %fd24, %fd23;
	mov.f32 	%f93, 0f40400000;
	mul.rn.f32 	%f94, %f3, %f93;
	neg.f32 	%f95, %f94;
	fma.rn.f32 	%f96, %f3, 0f40400000, %f95;
	fma.rn.f32 	%f97, %f4, 0f40400000, %f96;
	cvt.rni.f32.f32 	%f98, %f94;
	sub.f32 	%f99, %f94, %f98;
	add.f32 	%f100, %f99, %f97;
	fma.rn.f32 	%f101, %f100, 0f391FCB8E, 0f3AAF85ED;
	fma.rn.f32 	%f102, %f101, %f100, 0f3C1D9856;
	fma.rn.f32 	%f103, %f102, %f100, 0f3D6357BB;
	fma.rn.f32 	%f104, %f103, %f100, 0f3E75FDEC;
	fma.rn.f32 	%f105, %f104, %f100, 0f3F317218;
	fma.rn.f32 	%f106, %f105, %f100, 0f3F800000;
	cvt.rzi.s32.f32 	%r36, %f98;
	setp.gt.f32 	%p17, %f98, 0f00000000;
	selp.b32 	%r37, 0, -2097152000, %p17;
	add.s32 	%r38, %r37, 2130706432;
	mov.b32 	%f107, %r38;
	mul.f32 	%f108, %f106, %f107;
	shl.b32 	%r39, %r36, 23;
	sub.s32 	%r40, %r39, %r37;
	mov.b32 	%f109, %r40;
	mul.f32 	%f110, %f108, %f109;
	abs.f32 	%f111, %f94;
	setp.gt.f32 	%p18, %f111, 0f43180000;
	setp.lt.f32 	%p19, %f94, 0f00000000;
	selp.f32 	%f112, 0f00000000, 0f7F800000, %p19;
	selp.f32 	%f113, %f112, %f110, %p18;
	add.rn.f32 	%f114, %f1, %f93;
	selp.f32 	%f115, %f5, %f113, %p1;
	selp.f32 	%f116, %f114, %f115, %p10;
	cvt.f64.f32 	%fd27, %f116;
	ld.global.f64 	%fd28, [%rd2+24];
	fma.rn.f64 	%fd29, %fd28, %fd27, %fd26;
	mov.f32 	%f117, 0f40800000;
	mul.rn.f32 	%f118, %f3, %f117;
	neg.f32 	%f119, %f118;
	fma.rn.f32 	%f120, %f3, 0f40800000, %f119;
	fma.rn.f32 	%f121, %f4, 0f40800000, %f120;
	cvt.rni.f32.f32 	%f122, %f118;
	sub.f32 	%f123, %f118, %f122;
	add.f32 	%f124, %f123, %f121;
	fma.rn.f32 	%f125, %f124, 0f391FCB8E, 0f3AAF85ED;
	fma.rn.f32 	%f126, %f125, %f124, 0f3C1D9856;
	fma.rn.f32 	%f127, %f126, %f124, 0f3D6357BB;
	fma.rn.f32 	%f128, %f127, %f124, 0f3E75FDEC;
	fma.rn.f32 	%f129, %f128, %f124, 0f3F317218;
	fma.rn.f32 	%f130, %f129, %f124, 0f3F800000;
	cvt.rzi.s32.f32 	%r41, %f122;
	setp.gt.f32 	%p20, %f122, 0f00000000;
	selp.b32 	%r42, 0, -2097152000, %p20;
	add.s32 	%r43, %r42, 2130706432;
	mov.b32 	%f131, %r43;
	mul.f32 	%f132, %f130, %f131;
	shl.b32 	%r44, %r41, 23;
	sub.s32 	%r45, %r44, %r42;
	mov.b32 	%f133, %r45;
	mul.f32 	%f134, %f132, %f133;
	abs.f32 	%f135, %f118;
	setp.gt.f32 	%p21, %f135, 0f43180000;
	setp.lt.f32 	%p22, %f118, 0f00000000;
	selp.f32 	%f136, 0f00000000, 0f7F800000, %p22;
	selp.f32 	%f137, %f136, %f134, %p21;
	add.rn.f32 	%f138, %f1, %f117;
	selp.f32 	%f139, %f6, %f137, %p1;
	selp.f32 	%f140, %f138, %f139, %p10;
	cvt.f64.f32 	%fd30, %f140;
	ld.global.f64 	%fd31, [%rd2+32];
	fma.rn.f64 	%fd85, %fd31, %fd30, %fd29;
	bra.uni 	$L__BB0_18;
$L__BB0_7:
	mul.f64 	%fd54, %fd4, 0d3FE45F306DC9C883;
	cvt.rni.s32.f64 	%r84, %fd54;
	cvt.rn.f64.s32 	%fd55, %r84;
	fma.rn.f64 	%fd56, %fd55, 0dBFF921FB54442D18, %fd4;
	fma.rn.f64 	%fd57, %fd55, 0dBC91A62633145C00, %fd56;
	fma.rn.f64 	%fd84, %fd55, 0dB97B839A252049C0, %fd57;
	setp.ltu.f64 	%p37, %fd12, 0d41E0000000000000;
	@%p37 bra 	$L__BB0_10;
	{ // callseq 0, 0
	.param .b64 param0;
	st.param.f64 	[param0], %fd4;
	.param .align 16 .b8 retval0[16];
	call.uni (retval0), 
	__internal_trig_reduction_slowpathd, 
	(
	param0
	);
	ld.param.f64 	%fd84, [retval0];
	ld.param.b32 	%r84, [retval0+8];
	} // callseq 0
	bra.uni 	$L__BB0_10;
$L__BB0_9:
	mov.f64 	%fd59, 0d0000000000000000;
	mul.rn.f64 	%fd84, %fd4, %fd59;
	mov.b32 	%r84, 0;
$L__BB0_10:
	shl.b32 	%r68, %r84, 6;
	cvt.u64.u32 	%rd10, %r68;
	and.b64  	%rd11, %rd10, 64;
	add.s64 	%rd13, %rd12, %rd11;
	mul.rn.f64 	%fd60, %fd84, %fd84;
	and.b32  	%r69, %r84, 1;
	setp.eq.b32 	%p38, %r69, 1;
	selp.f64 	%fd61, 0dBDA8FF8320FD8164, 0d3DE5DB65F9785EBA, %p38;
	ld.global.nc.v2.f64 	{%fd62, %fd63}, [%rd13];
	fma.rn.f64 	%fd64, %fd61, %fd60, %fd62;
	fma.rn.f64 	%fd65, %fd64, %fd60, %fd63;
	ld.global.nc.v2.f64 	{%fd66, %fd67}, [%rd13+16];
	fma.rn.f64 	%fd68, %fd65, %fd60, %fd66;
	fma.rn.f64 	%fd69, %fd68, %fd60, %fd67;
	ld.global.nc.v2.f64 	{%fd70, %fd71}, [%rd13+32];
	fma.rn.f64 	%fd72, %fd69, %fd60, %fd70;
	fma.rn.f64 	%fd73, %fd72, %fd60, %fd71;
	fma.rn.f64 	%fd74, %fd73, %fd84, %fd84;
	fma.rn.f64 	%fd75, %fd73, %fd60, 0d3FF0000000000000;
	selp.f64 	%fd76, %fd75, %fd74, %p38;
	and.b32  	%r70, %r84, 2;
	setp.eq.s32 	%p39, %r70, 0;
	mov.f64 	%fd77, 0d0000000000000000;
	sub.f64 	%fd78, %fd77, %fd76;
	selp.f64 	%fd79, %fd76, %fd78, %p39;
	sub.f64 	%fd80, %fd79, %fd85;
	cvt.rn.f32.f64 	%f7, %fd80;
	abs.f32 	%f8, %f7;
	setp.eq.f32 	%p40, %f7, 0f3F800000;
	mov.f32 	%f295, 0f3F800000;
	@%p40 bra 	$L__BB0_15;
	setp.nan.f32 	%p41, %f8, %f8;
	@%p41 bra 	$L__BB0_14;
	setp.lt.f32 	%p42, %f8, 0f00800000;
	mul.f32 	%f239, %f8, 0f4B800000;
	selp.f32 	%f240, %f239, %f8, %p42;
	mov.b32 	%r71, %f240;
	add.s32 	%r72, %r71, -1060439283;
	and.b32  	%r73, %r72, -8388608;
	sub.s32 	%r74, %r71, %r73;
	mov.b32 	%f241, %r74;
	cvt.rn.f32.s32 	%f242, %r73;
	selp.f32 	%f243, 0fC1C00000, 0f00000000, %p42;
	fma.rn.f32 	%f244, %f242, 0f34000000, %f243;
	add.f32 	%f245, %f241, 0fBF800000;
	add.f32 	%f246, %f241, 0f3F800000;
	rcp.approx.ftz.f32 	%f247, %f246;
	add.f32 	%f248, %f245, %f245;
	mul.f32 	%f249, %f248, %f247;
	mul.f32 	%f250, %f249, %f249;
	neg.f32 	%f251, %f249;
	sub.f32 	%f252, %f245, %f249;
	add.f32 	%f253, %f252, %f252;
	fma.rn.f32 	%f254, %f251, %f245, %f253;
	mul.rn.f32 	%f255, %f247, %f254;
	fma.rn.f32 	%f256, %f250, 0f3A2C32E4, 0f3B52E7DB;
	fma.rn.f32 	%f257, %f256, %f250, 0f3C93BB73;
	fma.rn.f32 	%f258, %f257, %f250, 0f3DF6384F;
	mul.rn.f32 	%f259, %f258, %f250;
	fma.rn.f32 	%f260, %f249, 0f3FB8AA3B, %f244;
	mul.f32 	%f261, %f259, 0f40400000;
	sub.f32 	%f262, %f244, %f260;
	fma.rn.f32 	%f263, %f249, 0f3FB8AA3B, %f262;
	fma.rn.f32 	%f264, %f255, 0f3FB8AA3B, %f263;
	fma.rn.f32 	%f265, %f249, 0f32A55E34, %f264;
	fma.rn.f32 	%f266, %f261, %f255, %f265;
	fma.rn.f32 	%f267, %f259, %f249, %f266;
	add.rn.f32 	%f268, %f260, %f267;
	mov.f32 	%f269, 0f40000000;
	mul.rn.f32 	%f270, %f268, %f269;
	cvt.rni.f32.f32 	%f271, %f270;
	sub.f32 	%f272, %f270, %f271;
	neg.f32 	%f273, %f270;
	fma.rn.f32 	%f274, %f268, 0f40000000, %f273;
	neg.f32 	%f275, %f260;
	add.rn.f32 	%f276, %f268, %f275;
	neg.f32 	%f277, %f276;
	add.rn.f32 	%f278, %f267, %f277;
	fma.rn.f32 	%f279, %f278, 0f40000000, %f274;
	add.f32 	%f280, %f272, %f279;
	setp.gt.f32 	%p43, %f271, 0f00000000;
	selp.b32 	%r75, 0, -2097152000, %p43;
	setp.neu.f32 	%p44, %f7, 0f00000000;
	setp.neu.f32 	%p45, %f8, 0f7F800000;
	setp.lt.f32 	%p46, %f270, 0f00000000;
	selp.f32 	%f281, 0f00000000, 0f7F800000, %p46;
	abs.f32 	%f282, %f270;
	setp.gt.f32 	%p47, %f282, 0f43180000;
	cvt.rzi.s32.f32 	%r76, %f271;
	shl.b32 	%r77, %r76, 23;
	sub.s32 	%r78, %r77, %r75;
	mov.b32 	%f283, %r78;
	add.s32 	%r79, %r75, 2130706432;
	mov.b32 	%f284, %r79;
	fma.rn.f32 	%f285, %f280, 0f391FCB8E, 0f3AAF85ED;
	fma.rn.f32 	%f286, %f285, %f280, 0f3C1D9856;
	fma.rn.f32 	%f287, %f286, %f280, 0f3D6357BB;
	fma.rn.f32 	%f288, %f287, %f280, 0f3E75FDEC;
	fma.rn.f32 	%f289, %f288, %f280, 0f3F317218;
	fma.rn.f32 	%f290, %f289, %f280, 0f3F800000;
	mul.f32 	%f291, %f290, %f284;
	mul.f32 	%f292, %f291, %f283;
	selp.f32 	%f295, %f281, %f292, %p47;
	and.pred  	%p48, %p44, %p45;
	@%p48 bra 	$L__BB0_15;
	add.f32 	%f293, %f7, %f7;
	mov.b32 	%r80, %f293;
	and.b32  	%r81, %r80, 2147483647;
	mov.b32 	%f295, %r81;
	bra.uni 	$L__BB0_15;
$L__BB0_14:
	mov.f32 	%f294, 0f40000000;
	add.rn.f32 	%f295, %f7, %f294;
$L__BB0_15:
	cvt.f64.f32 	%fd81, %f295;
	add.f64 	%fd83, %fd83, %fd81;
	add.f64 	%fd82, %fd82, 0d3FF0000000000000;
	add.s32 	%r83, %r83, 1;
	setp.ne.s32 	%p49, %r83, 0;
	@%p49 bra 	$L__BB0_4;
	mul.wide.s32 	%rd14, %r82, 8;
	add.s64 	%rd15, %rd1, %rd14;
	st.global.f64 	[%rd15], %fd83;
	add.s32 	%r82, %r82, %r2;
	setp.lt.s32 	%p50, %r82, %r14;
	@%p50 bra 	$L__BB0_3;
	bra.uni 	$L__BB0_21;
$L__BB0_17:
	ld.global.f64 	%fd45, [%rd2];
	add.f64 	%fd46, %fd45, 0d0000000000000000;
	ld.global.f64 	%fd47, [%rd2+8];
	add.f64 	%fd48, %fd46, %fd47;
	ld.global.f64 	%fd49, [%rd2+16];
	add.f64 	%fd50, %fd48, %fd49;
	ld.global.f64 	%fd51, [%rd2+24];
	add.f64 	%fd52, %fd50, %fd51;
	ld.global.f64 	%fd53, [%rd2+32];
	add.f64 	%fd85, %fd52, %fd53;
$L__BB0_18:
	abs.f64 	%fd12, %fd4;
	setp.eq.f64 	%p36, %fd12, 0d7FF0000000000000;
	@%p36 bra 	$L__BB0_9;
	bra.uni 	$L__BB0_7;
$L__BB0_19:
	setp.nan.f32 	%p23, %f13, %f13;
	ld.global.f64 	%fd32, [%rd2];
	add.f64 	%fd33, %fd32, 0d0000000000000000;
	mov.f32 	%f141, 0f3F800000;
	mul.rn.f32 	%f142, %f3, %f141;
	sub.f32 	%f143, %f3, %f142;
	add.f32 	%f144, %f4, %f143;
	cvt.rni.f32.f32 	%f145, %f142;
	sub.f32 	%f146, %f142, %f145;
	add.f32 	%f147, %f146, %f144;
	fma.rn.f32 	%f148, %f147, 0f391FCB8E, 0f3AAF85ED;
	fma.rn.f32 	%f149, %f148, %f147, 0f3C1D9856;
	fma.rn.f32 	%f150, %f149, %f147, 0f3D6357BB;
	fma.rn.f32 	%f151, %f150, %f147, 0f3E75FDEC;
	fma.rn.f32 	%f152, %f151, %f147, 0f3F317218;
	fma.rn.f32 	%f153, %f152, %f147, 0f3F800000;
	cvt.rzi.s32.f32 	%r46, %f145;
	setp.gt.f32 	%p24, %f145, 0f00000000;
	selp.b32 	%r47, 0, -2097152000, %p24;
	add.s32 	%r48, %r47, 2130706432;
	mov.b32 	%f154, %r48;
	mul.f32 	%f155, %f153, %f154;
	shl.b32 	%r49, %r46, 23;
	sub.s32 	%r50, %r49, %r47;
	mov.b32 	%f156, %r50;
	mul.f32 	%f157, %f155, %f156;
	abs.f32 	%f158, %f142;
	setp.gt.f32 	%p25, %f158, 0f43180000;
	setp.lt.f32 	%p26, %f142, 0f00000000;
	selp.f32 	%f159, 0f00000000, 0f7F800000, %p26;
	selp.f32 	%f160, %f159, %f157, %p25;
	add.rn.f32 	%f161, %f1, %f141;
	neg.f32 	%f162, %f160;
	selp.f32 	%f163, %f5, %f162, %p1;
	selp.f32 	%f164, %f161, %f163, %p23;
	cvt.f64.f32 	%fd34, %f164;
	ld.global.f64 	%fd35, [%rd2+8];
	fma.rn.f64 	%fd36, %fd35, %fd34, %fd33;
	mov.f32 	%f165, 0f40000000;
	mul.rn.f32 	%f166, %f3, %f165;
	neg.f32 	%f167, %f166;
	fma.rn.f32 	%f168, %f3, 0f40000000, %f167;
	fma.rn.f32 	%f169, %f4, 0f40000000, %f168;
	cvt.rni.f32.f32 	%f170, %f166;
	sub.f32 	%f171, %f166, %f170;
	add.f32 	%f172, %f171, %f169;
	fma.rn.f32 	%f173, %f172, 0f391FCB8E, 0f3AAF85ED;
	fma.rn.f32 	%f174, %f173, %f172, 0f3C1D9856;
	fma.rn.f32 	%f175, %f174, %f172, 0f3D6357BB;
	fma.rn.f32 	%f176, %f175, %f172, 0f3E75FDEC;
	fma.rn.f32 	%f177, %f176, %f172, 0f3F317218;
	fma.rn.f32 	%f178, %f177, %f172, 0f3F800000;
	cvt.rzi.s32.f32 	%r51, %f170;
	setp.gt.f32 	%p27, %f170, 0f00000000;
	selp.b32 	%r52, 0, -2097152000, %p27;
	add.s32 	%r53, %r52, 2130706432;
	mov.b32 	%f179, %r53;
	mul.f32 	%f180, %f178, %f179;
	shl.b32 	%r54, %r51, 23;
	sub.s32 	%r55, %r54, %r52;
	mov.b32 	%f181, %r55;
	mul.f32 	%f182, %f180, %f181;
	abs.f32 	%f183, %f166;
	setp.gt.f32 	%p28, %f183, 0f43180000;
	setp.lt.f32 	%p29, %f166, 0f00000000;
	selp.f32 	%f184, 0f00000000, 0f7F800000, %p29;
	selp.f32 	%f185, %f184, %f182, %p28;
	add.rn.f32 	%f186, %f1, %f165;
	selp.f32 	%f187, %f6, %f185, %p1;
	selp.f32 	%f188, %f186, %f187, %p23;
	cvt.f64.f32 	%fd37, %f188;
	ld.global.f64 	%fd38, [%rd2+16];
	fma.rn.f64 	%fd39, %fd38, %fd37, %fd36;
	mov.f32 	%f189, 0f40400000;
	mul.rn.f32 	%f190, %f3, %f189;
	neg.f32 	%f191, %f190;
	fma.rn.f32 	%f192, %f3, 0f40400000, %f191;
	fma.rn.f32 	%f193, %f4, 0f40400000, %f192;
	cvt.rni.f32.f32 	%f194, %f190;
	sub.f32 	%f195, %f190, %f194;
	add.f32 	%f196, %f195, %f193;
	fma.rn.f32 	%f197, %f196, 0f391FCB8E, 0f3AAF85ED;
	fma.rn.f32 	%f198, %f197, %f196, 0f3C1D9856;
	fma.rn.f32 	%f199, %f198, %f196, 0f3D6357BB;
	fma.rn.f32 	%f200, %f199, %f196, 0f3E75FDEC;
	fma.rn.f32 	%f201, %f200, %f196, 0f3F317218;
	fma.rn.f32 	%f202, %f201, %f196, 0f3F800000;
	cvt.rzi.s32.f32 	%r56, %f194;
	setp.gt.f32 	%p30, %f194, 0f00000000;
	selp.b32 	%r57, 0, -2097152000, %p30;
	add.s32 	%r58, %r57, 2130706432;
	mov.b32 	%f203, %r58;
	mul.f32 	%f204, %f202, %f203;
	shl.b32 	%r59, %r56, 23;
	sub.s32 	%r60, %r59, %r57;
	mov.b32 	%f205, %r60;
	mul.f32 	%f206, %f204, %f205;
	abs.f32 	%f207, %f190;
	setp.gt.f32 	%p31, %f207, 0f43180000;
	setp.lt.f32 	%p32, %f190, 0f00000000;
	selp.f32 	%f208, 0f00000000, 0f7F800000, %p32;
	selp.f32 	%f209, %f208, %f206, %p31;
	add.rn.f32 	%f210, %f1, %f189;
	neg.f32 	%f211, %f209;
	selp.f32 	%f212, %f5, %f211, %p1;
	selp.f32 	%f213, %f210, %f212, %p23;
	cvt.f64.f32 	%fd40, %f213;
	ld.global.f64 	%fd41, [%rd2+24];
	fma.rn.f64 	%fd42, %fd41, %fd40, %fd39;
	mov.f32 	%f214, 0f40800000;
	mul.rn.f32 	%f215, %f3, %f214;
	neg.f32 	%f216, %f215;
	fma.rn.f32 	%f217, %f3, 0f40800000, %f216;
	fma.rn.f32 	%f218, %f4, 0f40800000, %f217;
	cvt.rni.f32.f32 	%f219, %f215;
	sub.f32 	%f220, %f215, %f219;
	add.f32 	%f221, %f220, %f218;
	fma.rn.f32 	%f222, %f221, 0f391FCB8E, 0f3AAF85ED;
	fma.rn.f32 	%f223, %f222, %f221, 0f3C1D9856;
	fma.rn.f32 	%f224, %f223, %f221, 0f3D6357BB;
	fma.rn.f32 	%f225, %f224, %f221, 0f3E75FDEC;
	fma.rn.f32 	%f226, %f225, %f221, 0f3F317218;
	fma.rn.f32 	%f227, %f226, %f221, 0f3F800000;
	cvt.rzi.s32.f32 	%r61, %f219;
	setp.gt.f32 	%p33, %f219, 0f00000000;
	selp.b32 	%r62, 0, -2097152000, %p33;
	add.s32 	%r63, %r62, 2130706432;
	mov.b32 	%f228, %r63;
	mul.f32 	%f229, %f227, %f228;
	shl.b32 	%r64, %r61, 23;
	sub.s32 	%r65, %r64, %r62;
	mov.b32 	%f230, %r65;
	mul.f32 	%f231, %f229, %f230;
	abs.f32 	%f232, %f215;
	setp.gt.f32 	%p34, %f232, 0f43180000;
	setp.lt.f32 	%p35, %f215, 0f00000000;
	selp.f32 	%f233, 0f00000000, 0f7F800000, %p35;
	selp.f32 	%f234, %f233, %f231, %p34;
	add.rn.f32 	%f235, %f1, %f214;
	selp.f32 	%f236, %f6, %f234, %p1;
	selp.f32 	%f237, %f235, %f236, %p23;
	cvt.f64.f32 	%fd43, %f237;
	ld.global.f64 	%fd44, [%rd2+32];
	fma.rn.f64 	%fd85, %fd44, %fd43, %fd42;
	bra.uni 	$L__BB0_18;
$L__BB0_20:
	mul.wide.s32 	%rd5, %r82, 8;
	add.s64 	%rd6, %rd1, %rd5;
	mov.b64 	%rd7, 0;
	st.global.u64 	[%rd6], %rd7;
	add.s32 	%r82, %r82, %r2;
	setp.lt.s32 	%p4, %r82, %r14;
	@%p4 bra 	$L__BB0_20;
$L__BB0_21:
	ret;

}
	// .globl	_Z12Breeding_GPUddiiPdS_S_
.visible .entry _Z12Breeding_GPUddiiPdS_S_(
	.param .f64 _Z12Breeding_GPUddiiPdS_S__param_0,
	.param .f64 _Z12Breeding_GPUddiiPdS_S__param_1,
	.param .u32 _Z12Breeding_GPUddiiPdS_S__param_2,
	.param .u32 _Z12Breeding_GPUddiiPdS_S__param_3,
	.param .u64 .ptr .align 1 _Z12Breeding_GPUddiiPdS_S__param_4,
	.param .u64 .ptr .align 1 _Z12Breeding_GPUddiiPdS_S__param_5,
	.param .u64 .ptr .align 1 _Z12Breeding_GPUddiiPdS_S__param_6
)
{
	.reg .pred 	%p<20>;
	.reg .b32 	%r<196>;
	.reg .b64 	%rd<50>;
	.reg .b64 	%fd<42>;

	ld.param.u32 	%r38, [_Z12Breeding_GPUddiiPdS_S__param_3];
	ld.param.u64 	%rd10, [_Z12Breeding_GPUddiiPdS_S__param_4];
	ld.param.u64 	%rd11, [_Z12Breeding_GPUddiiPdS_S__param_6];
	cvta.to.global.u64 	%rd1, %rd10;
	cvta.to.global.u64 	%rd2, %rd11;
	mov.u32 	%r39, %ctaid.x;
	mov.u32 	%r1, %ntid.x;
	mov.u32 	%r40, %tid.x;
	mad.lo.s32 	%r188, %r39, %r1, %r40;
	setp.gt.s32 	%p1, %r188, 9;
	@%p1 bra 	$L__BB1_18;
	mul.hi.s32 	%r41, %r38, 1717986919;
	shr.u32 	%r42, %r41, 31;
	shr.s32 	%r43, %r41, 2;
	add.s32 	%r3, %r43, %r42;
	setp.lt.s32 	%p2, %r38, 10;
	cvt.s64.s32 	%rd3, %r188;
	@%p2 bra 	$L__BB1_18;
	add.s64 	%rd4, %rd1, 16;
	add.s64 	%rd5, %rd2, 16;
	mov.u32 	%r44, %nctaid.x;
	mul.lo.s32 	%r4, %r1, %r44;
$L__BB1_3:
	mul.lo.s32 	%r6, %r188, %r3;
	sub.s32 	%r46, 10, %r188;
	mul.lo.s32 	%r7, %r46, 5;
	mov.b32 	%r189, 0;
$L__BB1_4:
	// begin inline asm
	mov.u64 	%rd12, %clock64;
	// end inline asm
	add.s64 	%rd13, %rd12, %rd3;
	cvt.u32.u64 	%r47, %rd13;
	xor.b32  	%r48, %r47, -1429050551;
	mul.lo.s32 	%r49, %r48, 1099087573;
	{ .reg .b32 tmp; mov.b64 {tmp, %r50}, %rd13; }
	xor.b32  	%r51, %r50, -136515619;
	mad.lo.s32 	%r52, %r51, -1703105765, %r49;
	add.s32 	%r53, %r52, 6615241;
	add.s32 	%r54, %r49, 123456789;
	xor.b32  	%r55, %r49, 362436069;
	add.s32 	%r56, %r49, 5783321;
	shr.u32 	%r57, %r54, 2;
	xor.b32  	%r58, %r57, %r54;
	shl.b32 	%r59, %r56, 4;
	shl.b32 	%r60, %r58, 1;
	xor.b32  	%r61, %r59, %r60;
	xor.b32  	%r62, %r61, %r56;
	xor.b32  	%r63, %r62, %r58;
	add.s32 	%r64, %r53, %r63;
	add.s32 	%r65, %r64, 362437;
	shr.u32 	%r66, %r55, 2;
	xor.b32  	%r67, %r66, %r55;
	shl.b32 	%r68, %r63, 4;
	shl.b32 	%r69, %r67, 1;
	xor.b32  	%r70, %r69, %r68;
	xor.b32  	%r71, %r70, %r67;
	xor.b32  	%r72, %r71, %r63;
	add.s32 	%r73, %r53, %r72;
	add.s32 	%r74, %r73, 724874;
	cvt.u64.u32 	%rd14, %r65;
	mul.wide.u32 	%rd15, %r74, 2097152;
	xor.b64  	%rd16, %rd15, %rd14;
	cvt.rn.f64.u64 	%fd4, %rd16;
	fma.rn.f64 	%fd5, %fd4, 0d3CA0000000000000, 0d3C90000000000000;
	mul.f64 	%fd6, %fd5, 0d4014000000000000;
	cvt.rmi.f64.f64 	%fd7, %fd6;
	cvt.rzi.s32.f64 	%r9, %fd7;
	setp.gt.s32 	%p3, %r9, 0;
	@%p3 bra 	$L__BB1_19;
$L__BB1_5:
	setp.lt.s32 	%p9, %r9, 5;
	@%p9 bra 	$L__BB1_6;
	bra.uni 	$L__BB1_12;
$L__BB1_6:
	add.s32 	%r79, %r189, %r6;
	mul.lo.s32 	%r25, %r79, 5;
	sub.s32 	%r80, 1, %r9;
	and.b32  	%r26, %r80, 3;
	setp.eq.s32 	%p10, %r26, 0;
	mov.u32 	%r194, %r9;
	@%p10 bra 	$L__BB1_10;
	add.s32 	%r81, %r9, %r7;
	mul.wide.s32 	%rd23, %r81, 8;
	add.s64 	%rd6, %rd1, %rd23;
	ld.global.f64 	%fd15, [%rd6];
	add.s32 	%r82, %r9, %r25;
	mul.wide.s32 	%rd24, %r82, 8;
	add.s64 	%rd7, %rd2, %rd24;
	st.global.f64 	[%rd7], %fd15;
	add.s32 	%r194, %r9, 1;
	setp.eq.s32 	%p11, %r26, 1;
	@%p11 bra 	$L__BB1_10;
	ld.global.f64 	%fd16, [%rd6+8];
	st.global.f64 	[%rd7+8], %fd16;
	add.s32 	%r194, %r9, 2;
	setp.eq.s32 	%p12, %r26, 2;
	@%p12 bra 	$L__BB1_10;
	ld.global.f64 	%fd17, [%rd6+16];
	st.global.f64 	[%rd7+16], %fd17;
	add.s32 	%r194, %r9, 3;
$L__BB1_10:
	add.s32 	%r83, %r9, -2;
	setp.lt.u32 	%p13, %r83, 3;
	@%p13 bra 	$L__BB1_12;
$L__BB1_11:
	add.s32 	%r84, %r194, %r7;
	mul.wide.s32 	%rd25, %r84, 8;
	add.s64 	%rd26, %rd1, %rd25;
	ld.global.f64 	%fd18, [%rd26];
	add.s32 	%r85, %r194, %r25;
	mul.wide.s32 	%rd27, %r85, 8;
	add.s64 	%rd28, %rd2, %rd27;
	st.global.f64 	[%rd28], %fd18;
	ld.global.f64 	%fd19, [%rd26+8];
	st.global.f64 	[%rd28+8], %fd19;
	ld.global.f64 	%fd20, [%rd26+16];
	st.global.f64 	[%rd28+16], %fd20;
	ld.global.f64 	%fd21, [%rd26+24];
	st.global.f64 	[%rd28+24], %fd21;
	add.s32 	%r194, %r194, 4;
	setp.ne.s32 	%p14, %r194, 5;
	@%p14 bra 	$L__BB1_11;
$L__BB1_12:
	// begin inline asm
	mov.u64 	%rd29, %clock64;
	// end inline asm
	add.s64 	%rd30, %rd29, %rd3;
	cvt.u32.u64 	%r86, %rd30;
	xor.b32  	%r87, %r86, -1429050551;
	mul.lo.s32 	%r88, %r87, 1099087573;
	{ .reg .b32 tmp; mov.b64 {tmp, %r89}, %rd30; }
	xor.b32  	%r90, %r89, -136515619;
	mul.lo.s32 	%r18, %r90, -1703105765;
	add.s32 	%r91, %r88, %r18;
	add.s32 	%r19, %r91, 6615241;
	add.s32 	%r92, %r88, 123456789;
	xor.b32  	%r93, %r88, 362436069;
	add.s32 	%r20, %r88, 5783321;
	shr.u32 	%r94, %r92, 2;
	xor.b32  	%r95, %r94, %r92;
	shl.b32 	%r96, %r20, 4;
	shl.b32 	%r97, %r95, 1;
	xor.b32  	%r98, %r96, %r97;
	xor.b32  	%r99, %r98, %r20;
	xor.b32  	%r21, %r99, %r95;
	add.s32 	%r100, %r19, %r21;
	add.s32 	%r101, %r100, 362437;
	shr.u32 	%r102, %r93, 2;
	xor.b32  	%r103, %r102, %r93;
	shl.b32 	%r104, %r21, 4;
	shl.b32 	%r105, %r103, 1;
	xor.b32  	%r106, %r105, %r104;
	xor.b32  	%r107, %r106, %r103;
	xor.b32  	%r22, %r107, %r21;
	add.s32 	%r108, %r19, %r22;
	add.s32 	%r109, %r108, 724874;
	cvt.u64.u32 	%rd31, %r101;
	mul.wide.u32 	%rd32, %r109, 2097152;
	xor.b64  	%rd33, %rd32, %rd31;
	cvt.rn.f64.u64 	%fd22, %rd33;
	fma.rn.f64 	%fd23, %fd22, 0d3CA0000000000000, 0d3C90000000000000;
	setp.leu.f64 	%p15, %fd23, 0d3FE0000000000000;
	@%p15 bra 	$L__BB1_16;
	ld.param.f64 	%fd41, [_Z12Breeding_GPUddiiPdS_S__param_1];
	ld.param.f64 	%fd40, [_Z12Breeding_GPUddiiPdS_S__param_0];
	xor.b32  	%r110, %r18, 88675123;
	add.s32 	%r111, %r18, 521288629;
	shr.u32 	%r112, %r111, 2;
	xor.b32  	%r113, %r112, %r111;
	shl.b32 	%r114, %r22, 4;
	shl.b32 	%r115, %r113, 1;
	xor.b32  	%r116, %r115, %r114;
	xor.b32  	%r117, %r116, %r113;
	xor.b32  	%r118, %r117, %r22;
	add.s32 	%r119, %r19, %r118;
	add.s32 	%r120, %r119, 1087311;
	shr.u32 	%r121, %r110, 2;
	xor.b32  	%r122, %r121, %r110;
	shl.b32 	%r123, %r118, 4;
	shl.b32 	%r124, %r122, 1;
	xor.b32  	%r125, %r124, %r123;
	xor.b32  	%r126, %r125, %r122;
	xor.b32  	%r127, %r126, %r118;
	add.s32 	%r128, %r19, %r127;
	add.s32 	%r129, %r128, 1449748;
	cvt.u64.u32 	%rd34, %r120;
	mul.wide.u32 	%rd35, %r129, 2097152;
	xor.b64  	%rd36, %rd35, %rd34;
	cvt.rn.f64.u64 	%fd24, %rd36;
	fma.rn.f64 	%fd25, %fd24, 0d3CA0000000000000, 0d3C90000000000000;
	mul.f64 	%fd26, %fd41, %fd25;
	shr.u32 	%r130, %r20, 2;
	xor.b32  	%r131, %r130, %r20;
	shl.b32 	%r132, %r127, 4;
	shl.b32 	%r133, %r131, 1;
	xor.b32  	%r134, %r133, %r132;
	xor.b32  	%r135, %r134, %r131;
	xor.b32  	%r136, %r135, %r127;
	add.s32 	%r137, %r19, %r136;
	add.s32 	%r138, %r137, 1812185;
	shr.u32 	%r139, %r21, 2;
	xor.b32  	%r140, %r139, %r21;
	shl.b32 	%r141, %r136, 4;
	shl.b32 	%r142, %r140, 1;
	xor.b32  	%r143, %r142, %r141;
	xor.b32  	%r144, %r143, %r140;
	xor.b32  	%r145, %r144, %r136;
	add.s32 	%r146, %r19, %r145;
	add.s32 	%r147, %r146, 2174622;
	cvt.u64.u32 	%rd37, %r138;
	mul.wide.u32 	%rd38, %r147, 2097152;
	xor.b64  	%rd39, %rd38, %rd37;
	cvt.rn.f64.u64 	%fd27, %rd39;
	fma.rn.f64 	%fd28, %fd27, 0d3CA0000000000000, 0d3C90000000000000;
	setp.gt.f64 	%p16, %fd28, 0d3FE0000000000000;
	neg.f64 	%fd29, %fd26;
	selp.f64 	%fd30, %fd26, %fd29, %p16;
	add.f64 	%fd1, %fd40, %fd30;
	shr.u32 	%r148, %r22, 2;
	xor.b32  	%r149, %r148, %r22;
	shl.b32 	%r150, %r145, 4;
	shl.b32 	%r151, %r149, 1;
	xor.b32  	%r152, %r151, %r150;
	xor.b32  	%r153, %r152, %r149;
	xor.b32  	%r154, %r153, %r145;
	add.s32 	%r155, %r19, %r154;
	add.s32 	%r156, %r155, 2537059;
	shr.u32 	%r157, %r118, 2;
	xor.b32  	%r158, %r157, %r118;
	shl.b32 	%r159, %r154, 4;
	shl.b32 	%r160, %r158, 1;
	xor.b32  	%r161, %r160, %r159;
	xor.b32  	%r162, %r161, %r158;
	xor.b32  	%r163, %r162, %r154;
	add.s32 	%r164, %r19, %r163;
	add.s32 	%r165, %r164, 2899496;
	cvt.u64.u32 	%rd40, %r156;
	mul.wide.u32 	%rd41, %r165, 2097152;
	xor.b64  	%rd42, %rd41, %rd40;
	cvt.rn.f64.u64 	%fd31, %rd42;
	fma.rn.f64 	%fd32, %fd31, 0d3CA0000000000000, 0d3C90000000000000;
	mul.f64 	%fd33, %fd32, 0d4014000000000000;
	cvt.rzi.s32.f64 	%r23, %fd33;
	shr.u32 	%r166, %r127, 2;
	xor.b32  	%r167, %r166, %r127;
	shl.b32 	%r168, %r163, 4;
	shl.b32 	%r169, %r167, 1;
	xor.b32  	%r170, %r169, %r168;
	xor.b32  	%r171, %r170, %r167;
	xor.b32  	%r172, %r171, %r163;
	add.s32 	%r173, %r19, %r172;
	add.s32 	%r174, %r173, 3261933;
	shr.u32 	%r175, %r136, 2;
	xor.b32  	%r176, %r175, %r136;
	shl.b32 	%r177, %r172, 4;
	shl.b32 	%r178, %r176, 1;
	xor.b32  	%r179, %r178, %r177;
	xor.b32  	%r180, %r179, %r176;
	xor.b32  	%r181, %r180, %r172;
	add.s32 	%r182, %r19, %r181;
	add.s32 	%r183, %r182, 3624370;
	cvt.u64.u32 	%rd43, %r174;
	mul.wide.u32 	%rd44, %r183, 2097152;
	xor.b64  	%rd45, %rd44, %rd43;
	cvt.rn.f64.u64 	%fd34, %rd45;
	fma.rn.f64 	%fd35, %fd34, 0d3CA0000000000000, 0d3C90000000000000;
	setp.gt.f64 	%p17, %fd35, 0d3FE0000000000000;
	@%p17 bra 	$L__BB1_15;
	add.s32 	%r184, %r189, %r6;
	mad.lo.s32 	%r185, %r184, 5, %r23;
	mul.wide.s32 	%rd46, %r185, 8;
	add.s64 	%rd47, %rd2, %rd46;
	ld.global.f64 	%fd36, [%rd47];
	sub.f64 	%fd37, %fd36, %fd1;
	st.global.f64 	[%rd47], %fd37;
	bra.uni 	$L__BB1_16;
$L__BB1_15:
	add.s32 	%r186, %r189, %r6;
	mad.lo.s32 	%r187, %r186, 5, %r23;
	mul.wide.s32 	%rd48, %r187, 8;
	add.s64 	%rd49, %rd2, %rd48;
	ld.global.f64 	%fd38, [%rd49];
	add.f64 	%fd39, %fd1, %fd38;
	st.global.f64 	[%rd49], %fd39;
$L__BB1_16:
	add.s32 	%r189, %r189, 1;
	setp.eq.s32 	%p18, %r189, %r3;
	@%p18 bra 	$L__BB1_17;
	bra.uni 	$L__BB1_4;
$L__BB1_17:
	add.s32 	%r188, %r188, %r4;
	setp.lt.s32 	%p19, %r188, 10;
	@%p19 bra 	$L__BB1_3;
$L__BB1_18:
	ret;
$L__BB1_19:
	add.s32 	%r76, %r189, %r6;
	mul.lo.s32 	%r31, %r76, 5;
	and.b32  	%r32, %r9, 3;
	setp.lt.u32 	%p4, %r9, 4;
	mov.b32 	%r195, 0;
	@%p4 bra 	$L__BB1_22;
	mul.lo.s32 	%r191, %r188, 5;
	and.b32  	%r195, %r9, 2147483644;
	neg.s32 	%r192, %r195;
	mov.u32 	%r190, %r31;
$L__BB1_21:
	mul.wide.s32 	%rd17, %r191, 8;
	add.s64 	%rd18, %rd4, %rd17;
	mul.wide.s32 	%rd19, %r190, 8;
	add.s64 	%rd20, %rd5, %rd19;
	ld.global.f64 	%fd8, [%rd18+-16];
	st.global.f64 	[%rd20+-16], %fd8;
	ld.global.f64 	%fd9, [%rd18+-8];
	st.global.f64 	[%rd20+-8], %fd9;
	ld.global.f64 	%fd10, [%rd18];
	st.global.f64 	[%rd20], %fd10;
	ld.global.f64 	%fd11, [%rd18+8];
	st.global.f64 	[%rd20+8], %fd11;
	add.s32 	%r192, %r192, 4;
	add.s32 	%r191, %r191, 4;
	add.s32 	%r190, %r190, 4;
	setp.eq.s32 	%p5, %r192, 0;
	@%p5 bra 	$L__BB1_22;
	bra.uni 	$L__BB1_21;
$L__BB1_22:
	setp.eq.s32 	%p6, %r32, 0;
	@%p6 bra 	$L__BB1_5;
	mad.lo.s32 	%r77, %r188, 5, %r195;
	mul.wide.s32 	%rd21, %r77, 8;
	add.s64 	%rd8, %rd1, %rd21;
	ld.global.f64 	%fd12, [%rd8];
	add.s32 	%r78, %r195, %r31;
	mul.wide.s32 	%rd22, %r78, 8;
	add.s64 	%rd9, %rd2, %rd22;
	st.global.f64 	[%rd9], %fd12;
	setp.eq.s32 	%p7, %r32, 1;
	@%p7 bra 	$L__BB1_5;
	ld.global.f64 	%fd13, [%rd8+8];
	st.global.f64 	[%rd9+8], %fd13;
	setp.eq.s32 	%p8, %r32, 2;
	@%p8 bra 	$L__BB1_5;
	ld.global.f64 	%fd14, [%rd8+16];
	st.global.f64 	[%rd9+16], %fd14;
	bra.uni 	$L__BB1_5;

}
	// .globl	_Z9addKernelPiPKiS1_
.visible .entry _Z9addKernelPiPKiS1_(
	.param .u64 .ptr .align 1 _Z9addKernelPiPKiS1__param_0,
	.param .u64 .ptr .align 1 _Z9addKernelPiPKiS1__param_1,
	.param .u64 .ptr .align 1 _Z9addKernelPiPKiS1__param_2
)
{
	.reg .b32 	%r<5>;
	.reg .b64 	%rd<11>;

	ld.param.u64 	%rd1, [_Z9addKernelPiPKiS1__param_0];
	ld.param.u64 	%rd2, [_Z9addKernelPiPKiS1__param_1];
	ld.param.u64 	%rd3, [_Z9addKernelPiPKiS1__param_2];
	cvta.to.global.u64 	%rd4, %rd1;
	cvta.to.global.u64 	%rd5, %rd3;
	cvta.to.global.u64 	%rd6, %rd2;
	mov.u32 	%r1, %tid.x;
	mul.wide.u32 	%rd7, %r1, 4;
	add.s64 	%rd8, %rd6, %rd7;
	ld.global.u32 	%r2, [%rd8];
	add.s64 	%rd9, %rd5, %rd7;
	ld.global.u32 	%r3, [%rd9];
	add.s32 	%r4, %r3, %r2;
	add.s64 	%rd10, %rd4, %rd7;
	st.global.u32 	[%rd10], %r4;
	ret;

}
	// .globl	_ZN3cub18CUB_300001_SM_10006detail11EmptyKernelIvEEvv
.visible .entry _ZN3cub18CUB_300001_SM_10006detail11EmptyKernelIvEEvv()
{


	ret;

}
.func  (.param .align 16 .b8 func_retval0[16]) __internal_trig_reduction_slowpathd(
	.param .b64 __internal_trig_reduction_slowpathd_param_0
)
{
	.local .align 8 .b8 	__local_depot4[40];
	.reg .b64 	%SP;
	.reg .b64 	%SPL;
	.reg .pred 	%p<10>;
	.reg .b32 	%r<47>;
	.reg .b64 	%rd<74>;
	.reg .b64 	%fd<5>;

	mov.u64 	%SPL, __local_depot4;
	ld.param.f64 	%fd4, [__internal_trig_reduction_slowpathd_param_0];
	add.u64 	%rd1, %SPL, 0;
	{
	.reg .b32 %temp; 
	mov.b64 	{%temp, %r1}, %fd4;
	}
	shr.u32 	%r2, %r1, 20;
	and.b32  	%r3, %r2, 2047;
	setp.eq.s32 	%p1, %r3, 2047;
	mov.b32 	%r46, 0;
	@%p1 bra 	$L__BB4_9;
	add.s32 	%r20, %r3, -1024;
	mov.b64 	%rd20, %fd4;
	shl.b64 	%rd2, %rd20, 11;
	shr.u32 	%r4, %r20, 6;
	sub.s32 	%r45, 15, %r4;
	sub.s32 	%r21, 19, %r4;
	setp.lt.u32 	%p2, %r20, 128;
	selp.b32 	%r6, 18, %r21, %p2;
	setp.ge.s32 	%p3, %r45, %r6;
	mov.b64 	%rd70, 0;
	@%p3 bra 	$L__BB4_4;
	add.s32 	%r23, %r6, %r4;
	neg.s32 	%r43, %r23;
	or.b64  	%rd3, %rd2, -9223372036854775808;
	mov.b64 	%rd70, 0;
	mov.b32 	%r42, 0;
	mov.u64 	%rd25, __cudart_i2opi_d;
	mov.u32 	%r44, %r45;
$L__BB4_3:
	.pragma "nounroll";
	mul.wide.s32 	%rd22, %r42, 8;
	add.s64 	%rd23, %rd1, %rd22;
	mul.wide.s32 	%rd24, %r44, 8;
	add.s64 	%rd26, %rd25, %rd24;
	ld.global.nc.u64 	%rd27, [%rd26];
	{
	.reg .u32 %r0, %r1, %r2, %r3, %alo, %ahi, %blo, %bhi, %clo, %chi;
	mov.b64 	{%alo,%ahi}, %rd27;
	mov.b64 	{%blo,%bhi}, %rd3;
	mov.b64 	{%clo,%chi}, %rd70;
	mad.lo.cc.u32 	%r0, %alo, %blo, %clo;
	madc.hi.cc.u32 	%r1, %alo, %blo, %chi;
	madc.hi.u32 	%r2, %alo, %bhi, 0;
	mad.lo.cc.u32 	%r1, %alo, %bhi, %r1;
	madc.hi.cc.u32 	%r2, %ahi, %blo, %r2;
	madc.hi.u32 	%r3, %ahi, %bhi, 0;
	mad.lo.cc.u32 	%r1, %ahi, %blo, %r1;
	madc.lo.cc.u32 	%r2, %ahi, %bhi, %r2;
	addc.u32 	%r3, %r3, 0;
	mov.b64 	%rd28, {%r0,%r1};
	mov.b64 	%rd70, {%r2,%r3};
	}
	st.local.u64 	[%rd23], %rd28;
	add.s32 	%r44, %r44, 1;
	add.s32 	%r43, %r43, 1;
	add.s32 	%r42, %r42, 1;
	setp.ne.s32 	%p4, %r43, -15;
	mov.u32 	%r45, %r6;
	@%p4 bra 	$L__BB4_3;
$L__BB4_4:
	cvt.s64.s32 	%rd29, %r45;
	cvt.u64.u32 	%rd30, %r4;
	add.s64 	%rd31, %rd30, %rd29;
	shl.b64 	%rd32, %rd31, 3;
	add.s64 	%rd33, %rd1, %rd32;
	st.local.u64 	[%rd33+-120], %rd70;
	and.b32  	%r15, %r2, 63;
	ld.local.u64 	%rd72, [%rd1+16];
	ld.local.u64 	%rd71, [%rd1+24];
	setp.eq.s32 	%p5, %r15, 0;
	@%p5 bra 	$L__BB4_6;
	shl.b64 	%rd34, %rd71, %r15;
	shr.u64 	%rd35, %rd72, 1;
	xor.b32  	%r24, %r15, 63;
	shr.u64 	%rd36, %rd35, %r24;
	or.b64  	%rd71, %rd34, %rd36;
	ld.local.u64 	%rd37, [%rd1+8];
	shl.b64 	%rd38, %rd72, %r15;
	shr.u64 	%rd39, %rd37, 1;
	shr.u64 	%rd40, %rd39, %r24;
	or.b64  	%rd72, %rd38, %rd40;
$L__BB4_6:
	and.b32  	%r25, %r1, -2147483648;
	shr.u64 	%rd41, %rd71, 62;
	cvt.u32.u64 	%r26, %rd41;
	mov.b64 	{%r27, %r28}, %rd71;
	mov.b64 	{%r29, %r30}, %rd72;
	shf.l.wrap.b32 	%r31, %r30, %r27, 2;
	shf.l.wrap.b32 	%r32, %r27, %r28, 2;
	mov.b64 	%rd42, {%r31, %r32};
	shl.b64 	%rd43, %rd72, 2;
	shr.u64 	%rd44, %rd42, 63;
	cvt.u32.u64 	%r33, %rd44;
	add.s32 	%r34, %r33, %r26;
	setp.eq.s32 	%p6, %r25, 0;
	neg.s32 	%r35, %r34;
	selp.b32 	%r46, %r34, %r35, %p6;
	setp.gt.s64 	%p7, %rd42, -1;
	mov.b64 	%rd45, 0;
	{
	.reg .u32 %r0, %r1, %r2, %r3, %a0, %a1, %a2, %a3, %b0, %b1, %b2, %b3;
	mov.b64 	{%a0,%a1}, %rd45;
	mov.b64 	{%a2,%a3}, %rd45;
	mov.b64 	{%b0,%b1}, %rd43;
	mov.b64 	{%b2,%b3}, %rd42;
	sub.cc.u32 	%r0, %a0, %b0;
	subc.cc.u32 	%r1, %a1, %b1;
	subc.cc.u32 	%r2, %a2, %b2;
	subc.u32 	%r3, %a3, %b3;
	mov.b64 	%rd46, {%r0,%r1};
	mov.b64 	%rd47, {%r2,%r3};
	}
	xor.b32  	%r36, %r25, -2147483648;
	selp.b64 	%rd73, %rd42, %rd47, %p7;
	selp.b64 	%rd14, %rd43, %rd46, %p7;
	selp.b32 	%r17, %r25, %r36, %p7;
	clz.b64 	%r37, %rd73;
	cvt.u64.u32 	%rd15, %r37;
	setp.eq.s32 	%p8, %r37, 0;
	@%p8 bra 	$L__BB4_8;
	cvt.u32.u64 	%r38, %rd15;
	and.b32  	%r39, %r38, 63;
	shl.b64 	%rd48, %rd73, %r39;
	shr.u64 	%rd49, %rd14, 1;
	not.b32 	%r40, %r38;
	and.b32  	%r41, %r40, 63;
	shr.u64 	%rd50, %rd49, %r41;
	or.b64  	%rd73, %rd48, %rd50;
$L__BB4_8:
	mov.b64 	%rd51, -3958705157555305931;
	{
	.reg .u32 %r0, %r1, %r2, %r3, %alo, %ahi, %blo, %bhi;
	mov.b64 	{%alo,%ahi}, %rd73;
	mov.b64 	{%blo,%bhi}, %rd51;
	mul.lo.u32 	%r0, %alo, %blo;
	mul.hi.u32 	%r1, %alo, %blo;
	mad.lo.cc.u32 	%r1, %alo, %bhi, %r1;
	madc.hi.u32 	%r2, %alo, %bhi, 0;
	mad.lo.cc.u32 	%r1, %ahi, %blo, %r1;
	madc.hi.cc.u32 	%r2, %ahi, %blo, %r2;
	madc.hi.u32 	%r3, %ahi, %bhi, 0;
	mad.lo.cc.u32 	%r2, %ahi, %bhi, %r2;
	addc.u32 	%r3, %r3, 0;
	mov.b64 	%rd52, {%r0,%r1};
	mov.b64 	%rd53, {%r2,%r3};
	}
	setp.gt.s64 	%p9, %rd53, 0;
	{
	.reg .u32 %r0, %r1, %r2, %r3, %a0, %a1, %a2, %a3, %b0, %b1, %b2, %b3;
	mov.b64 	{%a0,%a1}, %rd52;
	mov.b64 	{%a2,%a3}, %rd53;
	mov.b64 	{%b0,%b1}, %rd52;
	mov.b64 	{%b2,%b3}, %rd53;
	add.cc.u32 	%r0, %a0, %b0;
	addc.cc.u32 	%r1, %a1, %b1;
	addc.cc.u32 	%r2, %a2, %b2;
	addc.u32 	%r3, %a3, %b3;
	mov.b64 	%rd54, {%r0,%r1};
	mov.b64 	%rd55, {%r2,%r3};
	}
	selp.b64 	%rd56, %rd55, %rd53, %p9;
	selp.s64 	%rd57, -1, 0, %p9;
	sub.s64 	%rd58, %rd57, %rd15;
	cvt.u64.u32 	%rd59, %r17;
	shl.b64 	%rd60, %rd59, 32;
	add.s64 	%rd61, %rd56, 1;
	shr.u64 	%rd62, %rd61, 10;
	add.s64 	%rd63, %rd62, 1;
	shr.u64 	%rd64, %rd63, 1;
	shl.b64 	%rd65, %rd58, 52;
	add.s64 	%rd66, %rd65, %rd64;
	add.s64 	%rd67, %rd66, 4602678819172646912;
	or.b64  	%rd68, %rd67, %rd60;
	mov.b64 	%fd4, %rd68;
$L__BB4_9:
	st.param.f64 	[func_retval0], %fd4;
	st.param.b32 	[func_retval0+8], %r46;
	ret;

}


// ===== COMPILED SASS (sm_100) =====

	.target	sm_100

	.elftype	@"ET_EXEC"


//--------------------- .note.nv.tkinfo           --------------------------
	.section	.note.nv.tkinfo,"",@"SHT_NOTE"
	.sectionflags	@"SHF_NOTE_NV_TKINFO"
	.tkinfo
        /*0018*/ 	.word	0x00000002
        /*0030*/ 	.string	""
        /*0030*/ 	.string	"ptxas"
        /*0030*/ 	.string	"Cuda compilation tools, release 13.0, V13.0.88"
        /*0030*/ 	.string	"Build cuda_13.0.r13.0/compiler.36424714_0"
        /*0030*/ 	.string	"-arch sm_100 -m 64 "



//--------------------- .note.nv.cuinfo           --------------------------
	.section	.note.nv.cuinfo,"",@"SHT_NOTE"
	.sectionflags	@"SHF_NOTE_NV_CUINFO"
        /*0018*/ 	.short	0x0002
        /*001a*/ 	.short	0x0064
        /*001c*/ 	.short	0x0082
	.zero		2


//--------------------- .nv.info                  --------------------------
	.section	.nv.info,"",@"SHT_CUDA_INFO"
	.align	4


	//----- nvinfo : EIATTR_REGCOUNT
	.align		4
        /*0000*/ 	.byte	0x04, 0x2f
        /*0002*/ 	.short	(.L_57 - .L_56)
	.align		4
.L_56:
        /*0004*/ 	.word	index@(_Z11fitness_GPUiiPdS_)
        /*0008*/ 	.word	0x00000027


	//----- nvinfo : EIATTR_FRAME_SIZE
	.align		4
.L_57:
        /*000c*/ 	.byte	0x04, 0x11
        /*000e*/ 	.short	(.L_59 - .L_58)
	.align		4
.L_58:
        /*0010*/ 	.word	index@($_Z11fitness_GPUiiPdS_$__internal_trig_reduction_slowpathd)
        /*0014*/ 	.word	0x00000028


	//----- nvinfo : EIATTR_FRAME_SIZE
	.align		4
.L_59:
        /*0018*/ 	.byte	0x04, 0x11
        /*001a*/ 	.short	(.L_61 - .L_60)
	.align		4
.L_60:
        /*001c*/ 	.word	index@($__internal_0_$__cuda_sm20_div_rn_f64_full)
        /*0020*/ 	.word	0x00000028


	//----- nvinfo : EIATTR_FRAME_SIZE
	.align		4
.L_61:
        /*0024*/ 	.byte	0x04, 0x11
        /*0026*/ 	.short	(.L_63 - .L_62)
	.align		4
.L_62:
        /*0028*/ 	.word	index@(_Z11fitness_GPUiiPdS_)
        /*002c*/ 	.word	0x00000028


	//----- nvinfo : EIATTR_REGCOUNT
	.align		4
.L_63:
        /*0030*/ 	.byte	0x04, 0x2f
        /*0032*/ 	.short	(.L_65 - .L_64)
	.align		4
.L_64:
        /*0034*/ 	.word	index@(_Z12Breeding_GPUddiiPdS_S_)
        /*0038*/ 	.word	0x00000020


	//----- nvinfo : EIATTR_FRAME_SIZE
	.align		4
.L_65:
        /*003c*/ 	.byte	0x04, 0x11
        /*003e*/ 	.short	(.L_67 - .L_66)
	.align		4
.L_66:
        /*0040*/ 	.word	index@(_Z12Breeding_GPUddiiPdS_S_)
        /*0044*/ 	.word	0x00000000


	//----- nvinfo : EIATTR_REGCOUNT
	.align		4
.L_67:
        /*0048*/ 	.byte	0x04, 0x2f
        /*004a*/ 	.short	(.L_69 - .L_68)
	.align		4
.L_68:
        /*004c*/ 	.word	index@(_Z9addKernelPiPKiS1_)
        /*0050*/ 	.word	0x0000000c


	//----- nvinfo : EIATTR_FRAME_SIZE
	.align		4
.L_69:
        /*0054*/ 	.byte	0x04, 0x11
        /*0056*/ 	.short	(.L_71 - .L_70)
	.align		4
.L_70:
        /*0058*/ 	.word	index@(_Z9addKernelPiPKiS1_)
        /*005c*/ 	.word	0x00000000


	//----- nvinfo : EIATTR_REGCOUNT
	.align		4
.L_71:
        /*0060*/ 	.byte	0x04, 0x2f
        /*0062*/ 	.short	(.L_73 - .L_72)
	.align		4
.L_72:
        /*0064*/ 	.word	index@(_ZN3cub18CUB_300001_SM_10006detail11EmptyKernelIvEEvv)
        /*0068*/ 	.word	0x00000004


	//----- nvinfo : EIATTR_FRAME_SIZE
	.align		4
.L_73:
        /*006c*/ 	.byte	0x04, 0x11
        /*006e*/ 	.short	(.L_75 - .L_74)
	.align		4
.L_74:
        /*0070*/ 	.word	index@(_ZN3cub18CUB_300001_SM_10006detail11EmptyKernelIvEEvv)
        /*0074*/ 	.word	0x00000000


	//----- nvinfo : EIATTR_MIN_STACK_SIZE
	.align		4
.L_75:
        /*0078*/ 	.byte	0x04, 0x12
        /*007a*/ 	.short	(.L_77 - .L_76)
	.align		4
.L_76:
        /*007c*/ 	.word	index@(_ZN3cub18CUB_300001_SM_10006detail11EmptyKernelIvEEvv)
        /*0080*/ 	.word	0x00000000


	//----- nvinfo : EIATTR_MIN_STACK_SIZE
	.align		4
.L_77:
        /*0084*/ 	.byte	0x04, 0x12
        /*0086*/ 	.short	(.L_79 - .L_78)
	.align		4
.L_78:
        /*0088*/ 	.word	index@(_Z9addKernelPiPKiS1_)
        /*008c*/ 	.word	0x00000000


	//----- nvinfo : EIATTR_MIN_STACK_SIZE
	.align		4
.L_79:
        /*0090*/ 	.byte	0x04, 0x12
        /*0092*/ 	.short	(.L_81 - .L_80)
	.align		4
.L_80:
        /*0094*/ 	.word	index@(_Z12Breeding_GPUddiiPdS_S_)
        /*0098*/ 	.word	0x00000000


	//----- nvinfo : EIATTR_MIN_STACK_SIZE
	.align		4
.L_81:
        /*009c*/ 	.byte	0x04, 0x12
        /*009e*/ 	.short	(.L_83 - .L_82)
	.align		4
.L_82:
        /*00a0*/ 	.word	index@(_Z11fitness_GPUiiPdS_)
        /*00a4*/ 	.word	0x00000028
.L_83:


//--------------------- .nv.compat                --------------------------
	.section	.nv.compat,"",@"SHT_CUDA_COMPAT_INFO"
	.align	4
        /*0000*/ 	.byte	0x02, 0x09, 0x00, 0x00, 0x02, 0x02, 0x01, 0x00, 0x02, 0x05, 0x05, 0x00, 0x03, 0x07, 0x01, 0x01
        /*0010*/ 	.byte	0x02, 0x03, 0x00, 0x00, 0x02, 0x06, 0x01, 0x00, 0x04, 0x0b, 0x08, 0x00, 0x01, 0x00, 0x00, 0x00
        /*0020*/ 	.byte	0x00, 0x00, 0x00, 0x00


//--------------------- .nv.info._ZN3cub18CUB_300001_SM_10006detail11EmptyKernelIvEEvv --------------------------
	.section	.nv.info._ZN3cub18CUB_300001_SM_10006detail11EmptyKernelIvEEvv,"",@"SHT_CUDA_INFO"
	.sectionflags	@""
	.align	4


	//----- nvinfo : EIATTR_CUDA_API_VERSION
	.align		4
        /*0000*/ 	.byte	0x04, 0x37
        /*0002*/ 	.short	(.L_85 - .L_84)
.L_84:
        /*0004*/ 	.word	0x00000082


	//----- nvinfo : EIATTR_SPARSE_MMA_MASK
	.align		4
.L_85:
        /*0008*/ 	.byte	0x03, 0x50
        /*000a*/ 	.short	0x0000


	//----- nvinfo : EIATTR_MAXREG_COUNT
	.align		4
        /*000c*/ 	.byte	0x03, 0x1b
        /*000e*/ 	.short	0x00ff


	//----- nvinfo : EIATTR_MERCURY_ISA_VERSION
	.align		4
        /*0010*/ 	.byte	0x03, 0x5f
        /*0012*/ 	.short	0x0101


	//----- nvinfo : EIATTR_VRC_CTA_INIT_COUNT
	.align		4
        /*0014*/ 	.byte	0x02, 0x4a
	.zero		1
	.zero		1


	//----- nvinfo : EIATTR_EXIT_INSTR_OFFSETS
	.align		4
        /*0018*/ 	.byte	0x04, 0x1c
        /*001a*/ 	.short	(.L_87 - .L_86)


	//   ....[0]....
.L_86:
        /*001c*/ 	.word	0x00000010


	//----- nvinfo : EIATTR_SW_WAR
	.align		4
.L_87:
        /*0020*/ 	.byte	0x04, 0x36
        /*0022*/ 	.short	(.L_89 - .L_88)
.L_88:
        /*0024*/ 	.word	0x00000008
.L_89:


//--------------------- .nv.info._Z9addKernelPiPKiS1_ --------------------------
	.section	.nv.info._Z9addKernelPiPKiS1_,"",@"SHT_CUDA_INFO"
	.sectionflags	@""
	.align	4


	//----- nvinfo : EIATTR_CUDA_API_VERSION
	.align		4
        /*0000*/ 	.byte	0x04, 0x37
        /*0002*/ 	.short	(.L_91 - .L_90)
.L_90:
        /*0004*/ 	.word	0x00000082


	//----- nvinfo : EIATTR_KPARAM_INFO
	.align		4
.L_91:
        /*0008*/ 	.byte	0x04, 0x17
        /*000a*/ 	.short	(.L_93 - .L_92)
.L_92:
        /*000c*/ 	.word	0x00000000
        /*0010*/ 	.short	0x0002
        /*0012*/ 	.short	0x0010
        /*0014*/ 	.byte	0x00, 0xf5, 0x21, 0x00


	//----- nvinfo : EIATTR_KPARAM_INFO
	.align		4
.L_93:
        /*0018*/ 	.byte	0x04, 0x17
        /*001a*/ 	.short	(.L_95 - .L_94)
.L_94:
        /*001c*/ 	.word	0x00000000
        /*0020*/ 	.short	0x0001
        /*0022*/ 	.short	0x0008
        /*0024*/ 	.byte	0x00, 0xf5, 0x21, 0x00


	//----- nvinfo : EIATTR_KPARAM_INFO
	.align		4
.L_95:
        /*0028*/ 	.byte	0x04, 0x17
        /*002a*/ 	.short	(.L_97 - .L_96)
.L_96:
        /*002c*/ 	.word	0x00000000
        /*0030*/ 	.short	0x0000
        /*0032*/ 	.short	0x0000
        /*0034*/ 	.byte	0x00, 0xf5, 0x21, 0x00


	//----- nvinfo : EIATTR_SPARSE_MMA_MASK
	.align		4
.L_97:
        /*0038*/ 	.byte	0x03, 0x50
        /*003a*/ 	.short	0x0000


	//----- nvinfo : EIATTR_MAXREG_COUNT
	.align		4
        /*003c*/ 	.byte	0x03, 0x1b
        /*003e*/ 	.short	0x00ff


	//----- nvinfo : EIATTR_MERCURY_ISA_VERSION
	.align		4
        /*0040*/ 	.byte	0x03, 0x5f
        /*0042*/ 	.short	0x0101


	//----- nvinfo : EIATTR_VRC_CTA_INIT_COUNT
	.align		4
        /*0044*/ 	.byte	0x02, 0x4a
	.zero		1
	.zero		1


	//----- nvinfo : EIATTR_EXIT_INSTR_OFFSETS
	.align		4
        /*0048*/ 	.byte	0x04, 0x1c
        /*004a*/ 	.short	(.L_99 - .L_98)


	//   ....[0]....
.L_98:
        /*004c*/ 	.word	0x000000d0


	//----- nvinfo : EIATTR_CBANK_PARAM_SIZE
	.align		4
.L_99:
        /*0050*/ 	.byte	0x03, 0x19
        /*0052*/ 	.short	0x0018


	//----- nvinfo : EIATTR_PARAM_CBANK
	.align		4
        /*0054*/ 	.byte	0x04, 0x0a
        /*0056*/ 	.short	(.L_101 - .L_100)
	.align		4
.L_100:
        /*0058*/ 	.word	index@(.nv.constant0._Z9addKernelPiPKiS1_)
        /*005c*/ 	.short	0x0380
        /*005e*/ 	.short	0x0018


	//----- nvinfo : EIATTR_SW_WAR
	.align		4
.L_101:
        /*0060*/ 	.byte	0x04, 0x36
        /*0062*/ 	.short	(.L_103 - .L_102)
.L_102:
        /*0064*/ 	.word	0x00000008
.L_103:


//--------------------- .nv.info._Z12Breeding_GPUddiiPdS_S_ --------------------------
	.section	.nv.info._Z12Breeding_GPUddiiPdS_S_,"",@"SHT_CUDA_INFO"
	.sectionflags	@""
	.align	4


	//----- nvinfo : EIATTR_CUDA_API_VERSION
	.align		4
        /*0000*/ 	.byte	0x04, 0x37
        /*0002*/ 	.short	(.L_105 - .L_104)
.L_104:
        /*0004*/ 	.word	0x00000082


	//----- nvinfo : EIATTR_KPARAM_INFO
	.align		4
.L_105:
        /*0008*/ 	.byte	0x04, 0x17
        /*000a*/ 	.short	(.L_107 - .L_106)
.L_106:
        /*000c*/ 	.word	0x00000000
        /*0010*/ 	.short	0x0006
        /*0012*/ 	.short	0x0028
        /*0014*/ 	.byte	0x00, 0xf5, 0x21, 0x00


	//----- nvinfo : EIATTR_KPARAM_INFO
	.align		4
.L_107:
        /*0018*/ 	.byte	0x04, 0x17
        /*001a*/ 	.short	(.L_109 - .L_108)
.L_108:
        /*001c*/ 	.word	0x00000000
        /*0020*/ 	.short	0x0005
        /*0022*/ 	.short	0x0020
        /*0024*/ 	.byte	0x00, 0xf5, 0x21, 0x00


	//----- nvinfo : EIATTR_KPARAM_INFO
	.align		4
.L_109:
        /*0028*/ 	.byte	0x04, 0x17
        /*002a*/ 	.short	(.L_111 - .L_110)
.L_110:
        /*002c*/ 	.word	0x00000000
        /*0030*/ 	.short	0x0004
        /*0032*/ 	.short	0x0018
        /*0034*/ 	.byte	0x00, 0xf5, 0x21, 0x00


	//----- nvinfo : EIATTR_KPARAM_INFO
	.align		4
.L_111:
        /*0038*/ 	.byte	0x04, 0x17
        /*003a*/ 	.short	(.L_113 - .L_112)
.L_112:
        /*003c*/ 	.word	0x00000000
        /*0040*/ 	.short	0x0003
        /*0042*/ 	.short	0x0014
        /*0044*/ 	.byte	0x00, 0xf0, 0x11, 0x00


	//----- nvinfo : EIATTR_KPARAM_INFO
	.align		4
.L_113:
        /*0048*/ 	.byte	0x04, 0x17
        /*004a*/ 	.short	(.L_115 - .L_114)
.L_114:
        /*004c*/ 	.word	0x00000000
        /*0050*/ 	.short	0x0002
        /*0052*/ 	.short	0x0010
        /*0054*/ 	.byte	0x00, 0xf0, 0x11, 0x00


	//----- nvinfo : EIATTR_KPARAM_INFO
	.align		4
.L_115:
        /*0058*/ 	.byte	0x04, 0x17
        /*005a*/ 	.short	(.L_117 - .L_116)
.L_116:
        /*005c*/ 	.word	0x00000000
        /*0060*/ 	.short	0x0001
        /*0062*/ 	.short	0x0008
        /*0064*/ 	.byte	0x00, 0xf0, 0x21, 0x00


	//----- nvinfo : EIATTR_KPARAM_INFO
	.align		4
.L_117:
        /*0068*/ 	.byte	0x04, 0x17
        /*006a*/ 	.short	(.L_119 - .L_118)
.L_118:
        /*006c*/ 	.word	0x00000000
        /*0070*/ 	.short	0x0000
        /*0072*/ 	.short	0x0000
        /*0074*/ 	.byte	0x00, 0xf0, 0x21, 0x00


	//----- nvinfo : EIATTR_SPARSE_MMA_MASK
	.align		4
.L_119:
        /*0078*/ 	.byte	0x03, 0x50
        /*007a*/ 	.short	0x0000


	//----- nvinfo : EIATTR_MAXREG_COUNT
	.align		4
        /*007c*/ 	.byte	0x03, 0x1b
        /*007e*/ 	.short	0x00ff


	//----- nvinfo : EIATTR_MERCURY_ISA_VERSION
	.align		4
        /*0080*/ 	.byte	0x03, 0x5f
        /*0082*/ 	.short	0x0101


	//----- nvinfo : EIATTR_VRC_CTA_INIT_COUNT
	.align		4
        /*0084*/ 	.byte	0x02, 0x4a
	.zero		1
	.zero		1


	//----- nvinfo : EIATTR_EXIT_INSTR_OFFSETS
	.align		4
        /*0088*/ 	.byte	0x04, 0x1c
        /*008a*/ 	.short	(.L_121 - .L_120)


	//   ....[0]....
.L_120:
        /*008c*/ 	.word	0x00000060


	//   ....[1]....
        /*0090*/ 	.word	0x00000090


	//   ....[2]....
        /*0094*/ 	.word	0x000012b0


	//----- nvinfo : EIATTR_CRS_STACK_SIZE
	.align		4
.L_121:
        /*0098*/ 	.byte	0x04, 0x1e
        /*009a*/ 	.short	(.L_123 - .L_122)
.L_122:
        /*009c*/ 	.word	0x00000000


	//----- nvinfo : EIATTR_CBANK_PARAM_SIZE
	.align		4
.L_123:
        /*00a0*/ 	.byte	0x03, 0x19
        /*00a2*/ 	.short	0x0030


	//----- nvinfo : EIATTR_PARAM_CBANK
	.align		4
        /*00a4*/ 	.byte	0x04, 0x0a
        /*00a6*/ 	.short	(.L_125 - .L_124)
	.align		4
.L_124:
        /*00a8*/ 	.word	index@(.nv.constant0._Z12Breeding_GPUddiiPdS_S_)
        /*00ac*/ 	.short	0x0380
        /*00ae*/ 	.short	0x0030


	//----- nvinfo : EIATTR_SW_WAR
	.align		4
.L_125:
        /*00b0*/ 	.byte	0x04, 0x36
        /*00b2*/ 	.short	(.L_127 - .L_126)
.L_126:
        /*00b4*/ 	.word	0x00000008
.L_127:


//--------------------- .nv.info._Z11fitness_GPUiiPdS_ --------------------------
	.section	.nv.info._Z11fitness_GPUiiPdS_,"",@"SHT_CUDA_INFO"
	.sectionflags	@""
	.align	4


	//----- nvinfo : EIATTR_CUDA_API_VERSION
	.align		4
        /*0000*/ 	.byte	0x04, 0x37
        /*0002*/ 	.short	(.L_129 - .L_128)
.L_128:
        /*0004*/ 	.word	0x00000082


	//----- nvinfo : EIATTR_KPARAM_INFO
	.align		4
.L_129:
        /*0008*/ 	.byte	0x04, 0x17
        /*000a*/ 	.short	(.L_131 - .L_130)
.L_130:
        /*000c*/ 	.word	0x00000000
        /*0010*/ 	.short	0x0003
        /*0012*/ 	.short	0x0010
        /*0014*/ 	.byte	0x00, 0xf5, 0x21, 0x00


	//----- nvinfo : EIATTR_KPARAM_INFO
	.align		4
.L_131:
        /*0018*/ 	.byte	0x04, 0x17
        /*001a*/ 	.short	(.L_133 - .L_132)
.L_132:
        /*001c*/ 	.word	0x00000000
        /*0020*/ 	.short	0x0002
        /*0022*/ 	.short	0x0008
        /*0024*/ 	.byte	0x00, 0xf5, 0x21, 0x00


	//----- nvinfo : EIATTR_KPARAM_INFO
	.align		4
.L_133:
        /*0028*/ 	.byte	0x04, 0x17
        /*002a*/ 	.short	(.L_135 - .L_134)
.L_134:
        /*002c*/ 	.word	0x00000000
        /*0030*/ 	.short	0x0001
        /*0032*/ 	.short	0x0004
        /*0034*/ 	.byte	0x00, 0xf0, 0x11, 0x00


	//----- nvinfo : EIATTR_KPARAM_INFO
	.align		4
.L_135:
        /*0038*/ 	.byte	0x04, 0x17
        /*003a*/ 	.short	(.L_137 - .L_136)
.L_136:
        /*003c*/ 	.word	0x00000000
        /*0040*/ 	.short	0x0000
        /*0042*/ 	.short	0x0000
        /*0044*/ 	.byte	0x00, 0xf0, 0x11, 0x00


	//----- nvinfo : EIATTR_SPARSE_MMA_MASK
	.align		4
.L_137:
        /*0048*/ 	.byte	0x03, 0x50
        /*004a*/ 	.short	0x0000


	//----- nvinfo : EIATTR_MAXREG_COUNT
	.align		4
        /*004c*/ 	.byte	0x03, 0x1b
        /*004e*/ 	.short	0x00ff


	//----- nvinfo : EIATTR_MERCURY_ISA_VERSION
	.align		4
        /*0050*/ 	.byte	0x03, 0x5f
        /*0052*/ 	.short	0x0101


	//----- nvinfo : EIATTR_VRC_CTA_INIT_COUNT
	.align		4
        /*0054*/ 	.byte	0x02, 0x4a
	.zero		1
	.zero		1


	//----- nvinfo : EIATTR_EXIT_INSTR_OFFSETS
	.align		4
        /*0058*/ 	.byte	0x04, 0x1c
        /*005a*/ 	.short	(.L_139 - .L_138)


	//   ....[0]....
.L_138:
        /*005c*/ 	.word	0x000000a0


	//   ....[1]....
        /*0060*/ 	.word	0x00000150


	//   ....[2]....
        /*0064*/ 	.word	0x00001d90


	//----- nvinfo : EIATTR_CRS_STACK_SIZE
	.align		4
.L_139:
        /*0068*/ 	.byte	0x04, 0x1e
        /*006a*/ 	.short	(.L_141 - .L_140)
.L_140:
        /*006c*/ 	.word	0x00000000


	//----- nvinfo : EIATTR_CBANK_PARAM_SIZE
	.align		4
.L_141:
        /*0070*/ 	.byte	0x03, 0x19
        /*0072*/ 	.short	0x0018


	//----- nvinfo : EIATTR_PARAM_CBANK
	.align		4
        /*0074*/ 	.byte	0x04, 0x0a
        /*0076*/ 	.short	(.L_143 - .L_142)
	.align		4
.L_142:
        /*0078*/ 	.word	index@(.nv.constant0._Z11fitness_GPUiiPdS_)
        /*007c*/ 	.short	0x0380
        /*007e*/ 	.short	0x0018


	//----- nvinfo : EIATTR_SW_WAR
	.align		4
.L_143:
        /*0080*/ 	.byte	0x04, 0x36
        /*0082*/ 	.short	(.L_145 - .L_144)
.L_144:
        /*0084*/ 	.word	0x00000008
.L_145:


//--------------------- .nv.callgraph             --------------------------
	.section	.nv.callgraph,"",@"SHT_CUDA_CALLGRAPH"
	.align	4
	.sectionentsize	8
	.align		4
        /*0000*/ 	.word	0x00000000
	.align		4
        /*0004*/ 	.word	0xffffffff
	.align		4
        /*0008*/ 	.word	0x00000000
	.align		4
        /*000c*/ 	.word	0xfffffffe
	.align		4
        /*0010*/ 	.word	0x00000000
	.align		4
        /*0014*/ 	.word	0xfffffffd
	.align		4
        /*0018*/ 	.word	0x00000000
	.align		4
        /*001c*/ 	.word	0xfffffffc


//--------------------- .nv.constant4             --------------------------
	.section	.nv.constant4,"a",@progbits
	.align	8
	.align		8
.nv.constant4:
        /*0000*/ 	.dword	precalc_xorwow_matrix
	.align		8
        /*0008*/ 	.dword	precalc_xorwow_offset_matrix
	.align		8
        /*0010*/ 	.dword	mrg32k3aM1
	.align		8
        /*0018*/ 	.dword	mrg32k3aM2
	.align		8
        /*0020*/ 	.dword	mrg32k3aM1SubSeq
	.align		8
        /*0028*/ 	.dword	mrg32k3aM2SubSeq
	.align		8
        /*0030*/ 	.dword	mrg32k3aM1Seq
	.align		8
        /*0038*/ 	.dword	mrg32k3aM2Seq
	.align		8
        /*0040*/ 	.dword	_ZN34_INTERNAL_fcb7f89e_4_k_cu_ab5e28df4cuda3std3__45__cpo5beginE
	.align		8
        /*0048*/ 	.dword	_ZN34_INTERNAL_fcb7f89e_4_k_cu_ab5e28df4cuda3std3__45__cpo3endE
	.align		8
        /*0050*/ 	.dword	_ZN34_INTERNAL_fcb7f89e_4_k_cu_ab5e28df4cuda3std3__45__cpo6cbeginE
	.align		8
        /*0058*/ 	.dword	_ZN34_INTERNAL_fcb7f89e_4_k_cu_ab5e28df4cuda3std3__45__cpo4cendE
	.align		8
        /*0060*/ 	.dword	_ZN34_INTERNAL_fcb7f89e_4_k_cu_ab5e28df4cuda3std3__45__cpo6rbeginE
	.align		8
        /*0068*/ 	.dword	_ZN34_INTERNAL_fcb7f89e_4_k_cu_ab5e28df4cuda3std3__45__cpo4rendE
	.align		8
        /*0070*/ 	.dword	_ZN34_INTERNAL_fcb7f89e_4_k_cu_ab5e28df4cuda3std3__45__cpo7crbeginE
	.align		8
        /*0078*/ 	.dword	_ZN34_INTERNAL_fcb7f89e_4_k_cu_ab5e28df4cuda3std3__45__cpo5crendE
	.align		8
        /*0080*/ 	.dword	_ZN34_INTERNAL_fcb7f89e_4_k_cu_ab5e28df4cuda3std3__436_GLOBAL__N__fcb7f89e_4_k_cu_ab5e28df6ignoreE
	.align		8
        /*0088*/ 	.dword	_ZN34_INTERNAL_fcb7f89e_4_k_cu_ab5e28df4cuda3std3__419piecewise_constructE
	.align		8
        /*0090*/ 	.dword	_ZN34_INTERNAL_fcb7f89e_4_k_cu_ab5e28df4cuda3std3__48in_placeE
	.align		8
        /*0098*/ 	.dword	_ZN34_INTERNAL_fcb7f89e_4_k_cu_ab5e28df4cuda3std3__420unreachable_sentinelE
	.align		8
        /*00a0*/ 	.dword	_ZN34_INTERNAL_fcb7f89e_4_k_cu_ab5e28df4cuda3std3__47nulloptE
	.align		8
        /*00a8*/ 	.dword	_ZN34_INTERNAL_fcb7f89e_4_k_cu_ab5e28df4cuda3std3__48unexpectE
	.align		8
        /*00b0*/ 	.dword	_ZN34_INTERNAL_fcb7f89e_4_k_cu_ab5e28df4cuda3std6ranges3__45__cpo4swapE
	.align		8
        /*00b8*/ 	.dword	_ZN34_INTERNAL_fcb7f89e_4_k_cu_ab5e28df4cuda3std6ranges3__45__cpo9iter_moveE
	.align		8
        /*00c0*/ 	.dword	_ZN34_INTERNAL_fcb7f89e_4_k_cu_ab5e28df4cuda3std6ranges3__45__cpo5beginE
	.align		8
        /*00c8*/ 	.dword	_ZN34_INTERNAL_fcb7f89e_4_k_cu_ab5e28df4cuda3std6ranges3__45__cpo3endE
	.align		8
        /*00d0*/ 	.dword	_ZN34_INTERNAL_fcb7f89e_4_k_cu_ab5e28df4cuda3std6ranges3__45__cpo6cbeginE
	.align		8
        /*00d8*/ 	.dword	_ZN34_INTERNAL_fcb7f89e_4_k_cu_ab5e28df4cuda3std6ranges3__45__cpo4cendE
	.align		8
        /*00e0*/ 	.dword	_ZN34_INTERNAL_fcb7f89e_4_k_cu_ab5e28df4cuda3std6ranges3__45__cpo7advanceE
	.align		8
        /*00e8*/ 	.dword	_ZN34_INTERNAL_fcb7f89e_4_k_cu_ab5e28df4cuda3std6ranges3__45__cpo9iter_swapE
	.align		8
        /*00f0*/ 	.dword	_ZN34_INTERNAL_fcb7f89e_4_k_cu_ab5e28df4cuda3std6ranges3__45__cpo4nextE
	.align		8
        /*00f8*/ 	.dword	_ZN34_INTERNAL_fcb7f89e_4_k_cu_ab5e28df4cuda3std6ranges3__45__cpo4prevE
	.align		8
        /*0100*/ 	.dword	_ZN34_INTERNAL_fcb7f89e_4_k_cu_ab5e28df4cuda3std6ranges3__45__cpo4dataE
	.align		8
        /*0108*/ 	.dword	_ZN34_INTERNAL_fcb7f89e_4_k_cu_ab5e28df4cuda3std6ranges3__45__cpo5cdataE
	.align		8
        /*0110*/ 	.dword	_ZN34_INTERNAL_fcb7f89e_4_k_cu_ab5e28df4cuda3std6ranges3__45__cpo4sizeE
	.align		8
        /*0118*/ 	.dword	_ZN34_INTERNAL_fcb7f89e_4_k_cu_ab5e28df4cuda3std6ranges3__45__cpo5ssizeE
	.align		8
        /*0120*/ 	.dword	_ZN34_INTERNAL_fcb7f89e_4_k_cu_ab5e28df4cuda3std6ranges3__45__cpo8distanceE
	.align		8
        /*0128*/ 	.dword	_ZN34_INTERNAL_fcb7f89e_4_k_cu_ab5e28df6thrust24THRUST_300001_SM_1000_NS8cuda_cub3parE
	.align		8
        /*0130*/ 	.dword	_ZN34_INTERNAL_fcb7f89e_4_k_cu_ab5e28df6thrust24THRUST_300001_SM_1000_NS8cuda_cub10par_nosyncE
	.align		8
        /*0138*/ 	.dword	_ZN34_INTERNAL_fcb7f89e_4_k_cu_ab5e28df6thrust24THRUST_300001_SM_1000_NS6system6detail10sequential3seqE
	.align		8
        /*0140*/ 	.dword	_ZN34_INTERNAL_fcb7f89e_4_k_cu_ab5e28df6thrust24THRUST_300001_SM_1000_NS6system3cpp3parE
	.align		8
        /*0148*/ 	.dword	_ZN34_INTERNAL_fcb7f89e_4_k_cu_ab5e28df6thrust24THRUST_300001_SM_1000_NS12placeholders2_1E
	.align		8
        /*0150*/ 	.dword	_ZN34_INTERNAL_fcb7f89e_4_k_cu_ab5e28df6thrust24THRUST_300001_SM_1000_NS12placeholders2_2E
	.align		8
        /*0158*/ 	.dword	_ZN34_INTERNAL_fcb7f89e_4_k_cu_ab5e28df6thrust24THRUST_300001_SM_1000_NS12placeholders2_3E
	.align		8
        /*0160*/ 	.dword	_ZN34_INTERNAL_fcb7f89e_4_k_cu_ab5e28df6thrust24THRUST_300001_SM_1000_NS12placeholders2_4E
	.align		8
        /*0168*/ 	.dword	_ZN34_INTERNAL_fcb7f89e_4_k_cu_ab5e28df6thrust24THRUST_300001_SM_1000_NS12placeholders2_5E
	.align		8
        /*0170*/ 	.dword	_ZN34_INTERNAL_fcb7f89e_4_k_cu_ab5e28df6thrust24THRUST_300001_SM_1000_NS12placeholders2_6E
	.align		8
        /*0178*/ 	.dword	_ZN34_INTERNAL_fcb7f89e_4_k_cu_ab5e28df6thrust24THRUST_300001_SM_1000_NS12placeholders2_7E
	.align		8
        /*0180*/ 	.dword	_ZN34_INTERNAL_fcb7f89e_4_k_cu_ab5e28df6thrust24THRUST_300001_SM_1000_NS12placeholders2_8E
	.align		8
        /*0188*/ 	.dword	_ZN34_INTERNAL_fcb7f89e_4_k_cu_ab5e28df6thrust24THRUST_300001_SM_1000_NS12placeholders2_9E
	.align		8
        /*0190*/ 	.dword	_ZN34_INTERNAL_fcb7f89e_4_k_cu_ab5e28df6thrust24THRUST_300001_SM_1000_NS12placeholders3_10E
	.align		8
        /*0198*/ 	.dword	_ZN34_INTERNAL_fcb7f89e_4_k_cu_ab5e28df6thrust24THRUST_300001_SM_1000_NS3seqE
	.align		8
        /*01a0*/ 	.dword	_ZN34_INTERNAL_fcb7f89e_4_k_cu_ab5e28df6thrust24THRUST_300001_SM_1000_NS6deviceE
	.align		8
        /*01a8*/ 	.dword	__cudart_i2opi_d
	.align		8
        /*01b0*/ 	.dword	__cudart_sin_cos_coeffs


//--------------------- .nv.constant3             --------------------------
	.section	.nv.constant3,"a",@progbits
	.align	8
.nv.constant3:
	.type		__cr_lgamma_table,@object
	.size		__cr_lgamma_table,(.L_8 - __cr_lgamma_table)
__cr_lgamma_table:
        /*0000*/ 	.byte	0x00, 0x00, 0x00, 0x00, 0x00, 0x00, 0x00, 0x00, 0x00, 0x00, 0x00, 0x00, 0x00, 0x00, 0x00, 0x00
        /*0010*/ 	.byte	0xef, 0x39, 0xfa, 0xfe, 0x42, 0x2e, 0xe6, 0x3f, 0x02, 0x20, 0x2a, 0xfa, 0x0b, 0xab, 0xfc, 0x3f
        /*0020*/ 	.byte	0xf9, 0x2c, 0x92, 0x7c, 0xa7, 0x6c, 0x09, 0x40, 0xc9, 0x79, 0x44, 0x3c, 0x64, 0x26, 0x13, 0x40
        /*0030*/ 	.byte	0xca, 0x01, 0xcf, 0x3a, 0x27, 0x51, 0x1a, 0x40, 0x30, 0xcc, 0x2d, 0xf3, 0xe1, 0x0c, 0x21, 0x40
        /*0040*/ 	.byte	0x0d, 0xb7, 0xfc, 0x82, 0x8e, 0x35, 0x25, 0x40
.L_8:


//--------------------- .text._ZN3cub18CUB_300001_SM_10006detail11EmptyKernelIvEEvv --------------------------
	.section	.text._ZN3cub18CUB_300001_SM_10006detail11EmptyKernelIvEEvv,"ax",@progbits
	.align	128
        .global         _ZN3cub18CUB_300001_SM_10006detail11EmptyKernelIvEEvv
        .type           _ZN3cub18CUB_300001_SM_10006detail11EmptyKernelIvEEvv,@function
        .size           _ZN3cub18CUB_300001_SM_10006detail11EmptyKernelIvEEvv,(.L_x_44 - _ZN3cub18CUB_300001_SM_10006detail11EmptyKernelIvEEvv)
        .other          _ZN3cub18CUB_300001_SM_10006detail11EmptyKernelIvEEvv,@"STO_CUDA_ENTRY STV_DEFAULT"
_ZN3cub18CUB_300001_SM_10006detail11EmptyKernelIvEEvv:
.text._ZN3cub18CUB_300001_SM_10006detail11EmptyKernelIvEEvv:
[----:B------:R-:W-:Y:S01]  /*0000*/  LDC R1, c[0x0][0x37c] ;  /* 0x0000df00ff017b82 */ /* 0x000fe20000000800 */
[----:B------:R-:W-:Y:S05]  /*0010*/  EXIT ;  /* 0x000000000000794d */ /* 0x000fea0003800000 */
.L_x_0:
[----:B------:R-:W-:-:S00]  /*0020*/  BRA `(.L_x_0) ;  /* 0xfffffffc00fc7947 */ /* 0x000fc0000383ffff */
[----:B------:R-:W-:-:S00]  /*0030*/  NOP ;  /* 0x0000000000007918 */ /* 0x000fc00000000000 */
        /* <DEDUP_REMOVED lines=12> */
.L_x_44:


//--------------------- .text._Z9addKernelPiPKiS1_ --------------------------
	.section	.text._Z9addKernelPiPKiS1_,"ax",@progbits
	.align	128
        .global         _Z9addKernelPiPKiS1_
        .type           _Z9addKernelPiPKiS1_,@function
        .size           _Z9addKernelPiPKiS1_,(.L_x_45 - _Z9addKernelPiPKiS1_)
        .other          _Z9addKernelPiPKiS1_,@"STO_CUDA_ENTRY STV_DEFAULT"
_Z9addKernelPiPKiS1_:
.text._Z9addKernelPiPKiS1_:
[----:B------:R-:W-:Y:S01]  /*0000*/  LDC R1, c[0x0][0x37c] ;  /* 0x0000df00ff017b82 */ /* 0x000fe20000000800 */
[----:B------:R-:W0:Y:S07]  /*0010*/  S2R R9, SR_TID.X ;  /* 0x0000000000097919 */ /* 0x000e2e0000002100 */
[----:B------:R-:W0:Y:S01]  /*0020*/  LDC.64 R2, c[0x0][0x388] ;  /* 0x0000e200ff027b82 */ /* 0x000e220000000a00 */
[----:B------:R-:W1:Y:S07]  /*0030*/  LDCU.64 UR4, c[0x0][0x358] ;  /* 0x00006b00ff0477ac */ /* 0x000e6e0008000a00 */
[----:B------:R-:W2:Y:S08]  /*0040*/  LDC.64 R4, c[0x0][0x390] ;  /* 0x0000e400ff047b82 */ /* 0x000eb00000000a00 */
[----:B------:R-:W3:Y:S01]  /*0050*/  LDC.64 R6, c[0x0][0x380] ;  /* 0x0000e000ff067b82 */ /* 0x000ee20000000a00 */
[----:B0-----:R-:W-:-:S04]  /*0060*/  IMAD.WIDE.U32 R2, R9, 0x4, R2 ;  /* 0x0000000409027825 */ /* 0x001fc800078e0002 */
[C---:B--2---:R-:W-:Y:S02]  /*0070*/  IMAD.WIDE.U32 R4, R9.reuse, 0x4, R4 ;  /* 0x0000000409047825 */ /* 0x044fe400078e0004 */
[----:B-1----:R-:W2:Y:S04]  /*0080*/  LDG.E R2, desc[UR4][R2.64] ;  /* 0x0000000402027981 */ /* 0x002ea8000c1e1900 */
[----:B------:R-:W2:Y:S01]  /*0090*/  LDG.E R5, desc[UR4][R4.64] ;  /* 0x0000000404057981 */ /* 0x000ea2000c1e1900 */
[----:B---3--:R-:W-:Y:S01]  /*00a0*/  IMAD.WIDE.U32 R6, R9, 0x4, R6 ;  /* 0x0000000409067825 */ /* 0x008fe200078e0006 */
[----:B--2---:R-:W-:-:S05]  /*00b0*/  IADD3 R9, PT, PT, R2, R5, RZ ;  /* 0x0000000502097210 */ /* 0x004fca0007ffe0ff */
[----:B------:R-:W-:Y:S01]  /*00c0*/  STG.E desc[UR4][R6.64], R9 ;  /* 0x0000000906007986 */ /* 0x000fe2000c101904 */
[----:B------:R-:W-:Y:S05]  /*00d0*/  EXIT ;  /* 0x000000000000794d */ /* 0x000fea0003800000 */
.L_x_1:
        /* <DEDUP_REMOVED lines=10> */
.L_x_45:


//--------------------- .text._Z12Breeding_GPUddiiPdS_S_ --------------------------
	.section	.text._Z12Breeding_GPUddiiPdS_S_,"ax",@progbits
	.align	128
        .global         _Z12Breeding_GPUddiiPdS_S_
        .type           _Z12Breeding_GPUddiiPdS_S_,@function
        .size           _Z12Breeding_GPUddiiPdS_S_,(.L_x_46 - _Z12Breeding_GPUddiiPdS_S_)
        .other          _Z12Breeding_GPUddiiPdS_S_,@"STO_CUDA_ENTRY STV_DEFAULT"
_Z12Breeding_GPUddiiPdS_S_:
.text._Z12Breeding_GPUddiiPdS_S_:
[----:B------:R-:W-:Y:S01]  /*0000*/  LDC R1, c[0x0][0x37c] ;  /* 0x0000df00ff017b82 */ /* 0x000fe20000000800 */
[----:B------:R-:W0:Y:S07]  /*0010*/  S2R R0, SR_TID.X ;  /* 0x0000000000007919 */ /* 0x000e2e0000002100 */
[----:B------:R-:W0:Y:S08]  /*0020*/  S2UR UR4, SR_CTAID.X ;  /* 0x00000000000479c3 */ /* 0x000e300000002500 */
[----:B------:R-:W0:Y:S02]  /*0030*/  LDC R5, c[0x0][0x360] ;  /* 0x0000d800ff057b82 */ /* 0x000e240000000800 */
[----:B0-----:R-:W-:-:S05]  /*0040*/  IMAD R0, R5, UR4, R0 ;  /* 0x0000000405007c24 */ /* 0x001fca000f8e0200 */
[----:B------:R-:W-:-:S13]  /*0050*/  ISETP.GT.AND P0, PT, R0, 0x9, PT ;  /* 0x000000090000780c */ /* 0x000fda0003f04270 */
[----:B------:R-:W-:Y:S05]  /*0060*/  @P0 EXIT ;  /* 0x000000000000094d */ /* 0x000fea0003800000 */
[----:B------:R-:W0:Y:S02]  /*0070*/  LDC R3, c[0x0][0x394] ;  /* 0x0000e500ff037b82 */ /* 0x000e240000000800 */
[----:B0-----:R-:W-:-:S13]  /*0080*/  ISETP.GE.AND P0, PT, R3, 0xa, PT ;  /* 0x0000000a0300780c */ /* 0x001fda0003f06270 */
[----:B------:R-:W-:Y:S05]  /*0090*/  @!P0 EXIT ;  /* 0x000000000000894d */ /* 0x000fea0003800000 */
[----:B------:R-:W0:Y:S01]  /*00a0*/  LDCU.64 UR6, c[0x0][0x398] ;  /* 0x00007300ff0677ac */ /* 0x000e220008000a00 */
[----:B------:R-:W-:Y:S01]  /*00b0*/  IMAD.HI R3, R3, 0x66666667, RZ ;  /* 0x6666666703037827 */ /* 0x000fe200078e02ff */
[----:B------:R-:W1:Y:S03]  /*00c0*/  LDCU.64 UR4, c[0x0][0x3a8] ;  /* 0x00007500ff0477ac */ /* 0x000e660008000a00 */
[----:B------:R-:W-:Y:S01]  /*00d0*/  IMAD.MOV.U32 R4, RZ, RZ, R0 ;  /* 0x000000ffff047224 */ /* 0x000fe200078e0000 */
[----:B------:R-:W-:Y:S01]  /*00e0*/  SHF.R.U32.HI R2, RZ, 0x1f, R3 ;  /* 0x0000001fff027819 */ /* 0x000fe20000011603 */
[----:B------:R-:W2:Y:S03]  /*00f0*/  LDCU UR10, c[0x0][0x370] ;  /* 0x00006e00ff0a77ac */ /* 0x000ea60008000800 */
[----:B------:R-:W-:-:S02]  /*0100*/  LEA.HI.SX32 R3, R3, R2, 0x1e ;  /* 0x0000000203037211 */ /* 0x000fc400078ff2ff */
[----:B------:R-:W-:Y:S01]  /*0110*/  SHF.R.S32.HI R2, RZ, 0x1f, R0 ;  /* 0x0000001fff027819 */ /* 0x000fe20000011400 */
[----:B------:R-:W3:Y:S01]  /*0120*/  LDCU.64 UR8, c[0x0][0x358] ;  /* 0x00006b00ff0877ac */ /* 0x000ee20008000a00 */
[----:B0-----:R-:W-:Y:S02]  /*0130*/  UIADD3 UR6, UP0, UPT, UR6, 0x10, URZ ;  /* 0x0000001006067890 */ /* 0x001fe4000ff1e0ff */
[----:B-1----:R-:W-:Y:S02]  /*0140*/  UIADD3 UR4, UP1, UPT, UR4, 0x10, URZ ;  /* 0x0000001004047890 */ /* 0x002fe4000ff3e0ff */
[----:B------:R-:W-:Y:S01]  /*0150*/  UIADD3.X UR7, UPT, UPT, URZ, UR7, URZ, UP0, !UPT ;  /* 0x00000007ff077290 */ /* 0x000fe200087fe4ff */
[----:B--2---:R-:W-:Y:S01]  /*0160*/  IMAD R5, R5, UR10, RZ ;  /* 0x0000000a05057c24 */ /* 0x004fe2000f8e02ff */
[----:B------:R-:W-:-:S12]  /*0170*/  UIADD3.X UR5, UPT, UPT, URZ, UR5, URZ, UP1, !UPT ;  /* 0x00000005ff057290 */ /* 0x000fd80008ffe4ff */
.L_x_15:
[----:B------:R-:W-:Y:S02]  /*0180*/  IMAD.MOV.U32 R9, RZ, RZ, -0x5 ;  /* 0xfffffffbff097424 */ /* 0x000fe400078e00ff */
[C---:B------:R-:W-:Y:S02]  /*0190*/  IMAD R6, R0.reuse, R3, RZ ;  /* 0x0000000300067224 */ /* 0x040fe400078e02ff */
[----:B------:R-:W-:Y:S02]  /*01a0*/  IMAD.MOV.U32 R7, RZ, RZ, RZ ;  /* 0x000000ffff077224 */ /* 0x000fe400078e00ff */
[----:B0-----:R-:W-:-:S07]  /*01b0*/  IMAD R8, R0, R9, 0x32 ;  /* 0x0000003200087424 */ /* 0x001fce00078e0209 */
.L_x_14:
[----:B0-----:R-:W-:-:S06]  /*01c0*/  CS2R R10, SR_CLOCKLO ;  /* 0x00000000000a7805 */ /* 0x001fcc0000015000 */
[----:B------:R-:W-:Y:S01]  /*01d0*/  IADD3 R9, P0, PT, R10, R4, RZ ;  /* 0x000000040a097210 */ /* 0x000fe20007f1e0ff */
[----:B------:R-:W-:Y:S03]  /*01e0*/  BSSY.RECONVERGENT B0, `(.L_x_2) ;  /* 0x0000054000007945 */ /* 0x000fe60003800200 */
[----:B------:R-:W-:-:S05]  /*01f0*/  LOP3.LUT R9, R9, 0xaad26b49, RZ, 0x3c, !PT ;  /* 0xaad26b4909097812 */ /* 0x000fca00078e3cff */
[----:B------:R-:W-:-:S04]  /*0200*/  IMAD R9, R9, 0x4182bed5, RZ ;  /* 0x4182bed509097824 */ /* 0x000fc800078e02ff */
[C---:B------:R-:W-:Y:S02]  /*0210*/  VIADD R10, R9.reuse, 0x75bcd15 ;  /* 0x075bcd15090a7836 */ /* 0x040fe40000000000 */
[----:B------:R-:W-:-:S03]  /*0220*/  VIADD R12, R9, 0x583f19 ;  /* 0x00583f19090c7836 */ /* 0x000fc60000000000 */
[----:B------:R-:W-:Y:S01]  /*0230*/  SHF.R.U32.HI R13, RZ, 0x2, R10 ;  /* 0x00000002ff0d7819 */ /* 0x000fe2000001160a */
[----:B------:R-:W-:-:S03]  /*0240*/  IMAD.SHL.U32 R15, R12, 0x10, RZ ;  /* 0x000000100c0f7824 */ /* 0x000fc600078e00ff */
[----:B------:R-:W-:Y:S02]  /*0250*/  LOP3.LUT R13, R13, R10, RZ, 0x3c, !PT ;  /* 0x0000000a0d0d7212 */ /* 0x000fe400078e3cff */
[----:B------:R-:W-:-:S03]  /*0260*/  LOP3.LUT R10, R9, 0x159a55e5, RZ, 0x3c, !PT ;  /* 0x159a55e5090a7812 */ /* 0x000fc600078e3cff */
[----:B------:R-:W-:Y:S01]  /*0270*/  IMAD.SHL.U32 R14, R13, 0x2, RZ ;  /* 0x000000020d0e7824 */ /* 0x000fe200078e00ff */
[----:B------:R-:W-:-:S04]  /*0280*/  SHF.R.U32.HI R10, RZ, 0x2, R10 ;  /* 0x00000002ff0a7819 */ /* 0x000fc8000001160a */
[----:B------:R-:W-:Y:S01]  /*0290*/  LOP3.LUT R14, R12, R15, R14, 0x96, !PT ;  /* 0x0000000f0c0e7212 */ /* 0x000fe200078e960e */
[----:B------:R-:W-:Y:S01]  /*02a0*/  IMAD.X R12, R11, 0x1, R2, P0 ;  /* 0x000000010b0c7824 */ /* 0x000fe200000e0602 */
[--C-:B------:R-:W-:Y:S02]  /*02b0*/  LOP3.LUT R11, R10, 0x159a55e5, R9.reuse, 0x96, !PT ;  /* 0x159a55e50a0b7812 */ /* 0x100fe400078e9609 */
[----:B------:R-:W-:Y:S02]  /*02c0*/  LOP3.LUT R14, R14, R13, RZ, 0x3c, !PT ;  /* 0x0000000d0e0e7212 */ /* 0x000fe400078e3cff */
[----:B------:R-:W-:Y:S01]  /*02d0*/  LOP3.LUT R10, R12, 0xf7dcefdd, RZ, 0x3c, !PT ;  /* 0xf7dcefdd0c0a7812 */ /* 0x000fe200078e3cff */
[----:B------:R-:W-:Y:S02]  /*02e0*/  IMAD.SHL.U32 R13, R11, 0x2, RZ ;  /* 0x000000020b0d7824 */ /* 0x000fe400078e00ff */
[----:B------:R-:W-:Y:S02]  /*02f0*/  IMAD.SHL.U32 R12, R14, 0x10, RZ ;  /* 0x000000100e0c7824 */ /* 0x000fe400078e00ff */
[----:B------:R-:W-:-:S03]  /*0300*/  IMAD R10, R10, -0x658354e5, R9 ;  /* 0x9a7cab1b0a0a7824 */ /* 0x000fc600078e0209 */
[----:B------:R-:W-:Y:S01]  /*0310*/  LOP3.LUT R13, R11, R13, R12, 0x96, !PT ;  /* 0x0000000d0b0d7212 */ /* 0x000fe200078e960c */
[----:B------:R-:W-:Y:S02]  /*0320*/  VIADD R9, R10, 0x64f0c9 ;  /* 0x0064f0c90a097836 */ /* 0x000fe40000000000 */
[----:B------:R-:W-:Y:S01]  /*0330*/  IMAD.MOV.U32 R12, RZ, RZ, 0x0 ;  /* 0x00000000ff0c7424 */ /* 0x000fe200078e00ff */
[----:B------:R-:W-:Y:S01]  /*0340*/  LOP3.LUT R10, R13, R14, RZ, 0x3c, !PT ;  /* 0x0000000e0d0a7212 */ /* 0x000fe200078e3cff */
[----:B------:R-:W-:-:S03]  /*0350*/  IMAD.MOV.U32 R13, RZ, RZ, 0x3ca00000 ;  /* 0x3ca00000ff0d7424 */ /* 0x000fc600078e00ff */
[C---:B------:R-:W-:Y:S02]  /*0360*/  IADD3 R10, PT, PT, R9.reuse, 0xb0f8a, R10 ;  /* 0x000b0f8a090a7810 */ /* 0x040fe40007ffe00a */
[----:B------:R-:W-:-:S03]  /*0370*/  IADD3 R9, PT, PT, R9, 0x587c5, R14 ;  /* 0x000587c509097810 */ /* 0x000fc60007ffe00e */
[----:B------:R-:W-:-:S04]  /*0380*/  IMAD.WIDE.U32 R10, R10, 0x200000, RZ ;  /* 0x002000000a0a7825 */ /* 0x000fc800078e00ff */
[----:B------:R-:W-:Y:S01]  /*0390*/  IMAD.MOV.U32 R15, RZ, RZ, R11 ;  /* 0x000000ffff0f7224 */ /* 0x000fe200078e000b */
[----:B------:R-:W-:-:S04]  /*03a0*/  LOP3.LUT R14, R10, R9, RZ, 0x3c, !PT ;  /* 0x000000090a0e7212 */ /* 0x000fc800078e3cff */
[----:B------:R-:W0:Y:S02]  /*03b0*/  I2F.F64.U64 R10, R14 ;  /* 0x0000000e000a7312 */ /* 0x000e240000301800 */
[----:B0-----:R-:W-:-:S08]  /*03c0*/  DFMA R10, R10, R12, 5.5511151231257827021e-17 ;  /* 0x3c9000000a0a742b */ /* 0x001fd0000000000c */
[----:B------:R-:W-:-:S06]  /*03d0*/  DMUL R10, R10, 5 ;  /* 0x401400000a0a7828 */ /* 0x000fcc0000000000 */
[----:B------:R-:W0:Y:S02]  /*03e0*/  F2I.F64.FLOOR R9, R10 ;  /* 0x0000000a00097311 */ /* 0x000e240000305100 */
[----:B0-----:R-:W-:-:S13]  /*03f0*/  ISETP.GT.AND P0, PT, R9, RZ, PT ;  /* 0x000000ff0900720c */ /* 0x001fda0003f04270 */
[----:B------:R-:W-:Y:S05]  /*0400*/  @!P0 BRA `(.L_x_3) ;  /* 0x0000000000c48947 */ /* 0x000fea0003800000 */
[C---:B------:R-:W-:Y:S01]  /*0410*/  ISETP.GE.U32.AND P1, PT, R9.reuse, 0x4, PT ;  /* 0x000000040900780c */ /* 0x040fe20003f26070 */
[----:B------:R-:W-:Y:S01]  /*0420*/  IMAD.IADD R24, R6, 0x1, R7 ;  /* 0x0000000106187824 */ /* 0x000fe200078e0207 */
[----:B------:R-:W-:Y:S01]  /*0430*/  LOP3.LUT R10, R9, 0x3, RZ, 0xc0, !PT ;  /* 0x00000003090a7812 */ /* 0x000fe200078ec0ff */
[----:B------:R-:W-:Y:S01]  /*0440*/  BSSY.RECONVERGENT B1, `(.L_x_4) ;  /* 0x000001c000017945 */ /* 0x000fe20003800200 */
[----:B------:R-:W-:Y:S02]  /*0450*/  IMAD.MOV.U32 R11, RZ, RZ, RZ ;  /* 0x000000ffff0b7224 */ /* 0x000fe400078e00ff */
[----:B------:R-:W-:Y:S01]  /*0460*/  ISETP.NE.AND P0, PT, R10, RZ, PT ;  /* 0x000000ff0a00720c */ /* 0x000fe20003f05270 */
[----:B------:R-:W-:-:S06]  /*0470*/  IMAD R24, R24, 0x5, RZ ;  /* 0x0000000518187824 */ /* 0x000fcc00078e02ff */
[----:B------:R-:W-:Y:S06]  /*0480*/  @!P1 BRA `(.L_x_5) ;  /* 0x00000000005c9947 */ /* 0x000fec0003800000 */
[----:B------:R-:W-:Y:S01]  /*0490*/  LOP3.LUT R11, R9, 0x7ffffffc, RZ, 0xc0, !PT ;  /* 0x7ffffffc090b7812 */ /* 0x000fe200078ec0ff */
[----:B------:R-:W-:Y:S02]  /*04a0*/  IMAD R26, R0, 0x5, RZ ;  /* 0x00000005001a7824 */ /* 0x000fe400078e02ff */
[----:B------:R-:W-:Y:S02]  /*04b0*/  IMAD.MOV.U32 R25, RZ, RZ, R24 ;  /* 0x000000ffff197224 */ /* 0x000fe400078e0018 */
[----:B------:R-:W-:-:S07]  /*04c0*/  IMAD.MOV R27, RZ, RZ, -R11 ;  /* 0x000000ffff1b7224 */ /* 0x000fce00078e0a0b */
.L_x_6:
[----:B------:R-:W-:Y:S02]  /*04d0*/  IMAD.U32 R16, RZ, RZ, UR6 ;  /* 0x00000006ff107e24 */ /* 0x000fe4000f8e00ff */
[----:B------:R-:W-:Y:S02]  /*04e0*/  IMAD.U32 R17, RZ, RZ, UR7 ;  /* 0x00000007ff117e24 */ /* 0x000fe4000f8e00ff */
[----:B------:R-:W-:-:S05]  /*04f0*/  IMAD.WIDE R16, R26, 0x8, R16 ;  /* 0x000000081a107825 */ /* 0x000fca00078e0210 */
[----:B0--3--:R-:W2:Y:S01]  /*0500*/  LDG.E.64 R14, desc[UR8][R16.64+-0x10] ;  /* 0xfffff008100e7981 */ /* 0x009ea2000c1e1b00 */
[----:B------:R-:W-:Y:S02]  /*0510*/  IMAD.U32 R18, RZ, RZ, UR4 ;  /* 0x00000004ff127e24 */ /* 0x000fe4000f8e00ff */
[----:B------:R-:W-:Y:S02]  /*0520*/  IMAD.U32 R19, RZ, RZ, UR5 ;  /* 0x00000005ff137e24 */ /* 0x000fe4000f8e00ff */
[----:B------:R-:W-:-:S05]  /*0530*/  IMAD.WIDE R18, R25, 0x8, R18 ;  /* 0x0000000819127825 */ /* 0x000fca00078e0212 */
[----:B--2---:R0:W-:Y:S04]  /*0540*/  STG.E.64 desc[UR8][R18.64+-0x10], R14 ;  /* 0xfffff00e12007986 */ /* 0x0041e8000c101b08 */
[----:B------:R-:W2:Y:S04]  /*0550*/  LDG.E.64 R20, desc[UR8][R16.64+-0x8] ;  /* 0xfffff80810147981 */ /* 0x000ea8000c1e1b00 */
[----:B--2---:R0:W-:Y:S04]  /*0560*/  STG.E.64 desc[UR8][R18.64+-0x8], R20 ;  /* 0xfffff81412007986 */ /* 0x0041e8000c101b08 */
[----:B------:R-:W2:Y:S04]  /*0570*/  LDG.E.64 R22, desc[UR8][R16.64] ;  /* 0x0000000810167981 */ /* 0x000ea8000c1e1b00 */
[----:B--2---:R0:W-:Y:S04]  /*0580*/  STG.E.64 desc[UR8][R18.64], R22 ;  /* 0x0000001612007986 */ /* 0x0041e8000c101b08 */
[----:B------:R-:W2:Y:S01]  /*0590*/  LDG.E.64 R28, desc[UR8][R16.64+0x8] ;  /* 0x00000808101c7981 */ /* 0x000ea2000c1e1b00 */
[----:B------:R-:W-:-:S02]  /*05a0*/  VIADD R27, R27, 0x4 ;  /* 0x000000041b1b7836 */ /* 0x000fc40000000000 */
[----:B------:R-:W-:Y:S02]  /*05b0*/  VIADD R26, R26, 0x4 ;  /* 0x000000041a1a7836 */ /* 0x000fe40000000000 */
[----:B------:R-:W-:Y:S01]  /*05c0*/  VIADD R25, R25, 0x4 ;  /* 0x0000000419197836 */ /* 0x000fe20000000000 */
[----:B------:R-:W-:Y:S01]  /*05d0*/  ISETP.NE.AND P1, PT, R27, RZ, PT ;  /* 0x000000ff1b00720c */ /* 0x000fe20003f25270 */
[----:B--2---:R0:W-:-:S12]  /*05e0*/  STG.E.64 desc[UR8][R18.64+0x8], R28 ;  /* 0x0000081c12007986 */ /* 0x0041d8000c101b08 */
[----:B------:R-:W-:Y:S05]  /*05f0*/  @P1 BRA `(.L_x_6) ;  /* 0xfffffffc00b41947 */ /* 0x000fea000383ffff */
.L_x_5:
[----:B---3--:R-:W-:Y:S05]  /*0600*/  BSYNC.RECONVERGENT B1 ;  /* 0x0000000000017941 */ /* 0x008fea0003800200 */
.L_x_4:
[----:B------:R-:W-:Y:S05]  /*0610*/  @!P0 BRA `(.L_x_3) ;  /* 0x0000000000408947 */ /* 0x000fea0003800000 */
[----:B0-----:R-:W0:Y:S01]  /*0620*/  LDC.64 R14, c[0x0][0x398] ;  /* 0x0000e600ff0e7b82 */ /* 0x001e220000000a00 */
[----:B------:R-:W-:-:S04]  /*0630*/  IMAD R17, R0, 0x5, R11 ;  /* 0x0000000500117824 */ /* 0x000fc800078e020b */
[----:B0-----:R-:W-:-:S03]  /*0640*/  IMAD.WIDE R14, R17, 0x8, R14 ;  /* 0x00000008110e7825 */ /* 0x001fc600078e020e */
[----:B------:R-:W0:Y:S02]  /*0650*/  LDC.64 R16, c[0x0][0x3a8] ;  /* 0x0000ea00ff107b82 */ /* 0x000e240000000a00 */
[----:B------:R-:W2:Y:S01]  /*0660*/  LDG.E.64 R18, desc[UR8][R14.64] ;  /* 0x000000080e127981 */ /* 0x000ea2000c1e1b00 */
[----:B------:R-:W-:Y:S01]  /*0670*/  IMAD.IADD R11, R24, 0x1, R11 ;  /* 0x00000001180b7824 */ /* 0x000fe200078e020b */
[----:B------:R-:W-:-:S03]  /*0680*/  ISETP.NE.AND P0, PT, R10, 0x1, PT ;  /* 0x000000010a00780c */ /* 0x000fc60003f05270 */
[----:B0-----:R-:W-:-:S05]  /*0690*/  IMAD.WIDE R16, R11, 0x8, R16 ;  /* 0x000000080b107825 */ /* 0x001fca00078e0210 */
[----:B--2---:R1:W-:Y:S05]  /*06a0*/  STG.E.64 desc[UR8][R16.64], R18 ;  /* 0x0000001210007986 */ /* 0x0043ea000c101b08 */
[----:B------:R-:W-:Y:S05]  /*06b0*/  @!P0 BRA `(.L_x_3) ;  /* 0x0000000000188947 */ /* 0x000fea0003800000 */
[----:B-1----:R-:W2:Y:S01]  /*06c0*/  LDG.E.64 R18, desc[UR8][R14.64+0x8] ;  /* 0x000008080e127981 */ /* 0x002ea2000c1e1b00 */
[----:B------:R-:W-:-:S03]  /*06d0*/  ISETP.NE.AND P0, PT, R10, 0x2, PT ;  /* 0x000000020a00780c */ /* 0x000fc60003f05270 */
[----:B--2---:R2:W-:Y:S10]  /*06e0*/  STG.E.64 desc[UR8][R16.64+0x8], R18 ;  /* 0x0000081210007986 */ /* 0x0045f4000c101b08 */
[----:B------:R-:W-:Y:S05]  /*06f0*/  @!P0 BRA `(.L_x_3) ;  /* 0x0000000000088947 */ /* 0x000fea0003800000 */
[----:B------:R-:W3:Y:S04]  /*0700*/  LDG.E.64 R14, desc[UR8][R14.64+0x10] ;  /* 0x000010080e0e7981 */ /* 0x000ee8000c1e1b00 */
[----:B---3--:R4:W-:Y:S02]  /*0710*/  STG.E.64 desc[UR8][R16.64+0x10], R14 ;  /* 0x0000100e10007986 */ /* 0x0089e4000c101b08 */
.L_x_3:
[----:B---3--:R-:W-:Y:S05]  /*0720*/  BSYNC.RECONVERGENT B0 ;  /* 0x0000000000007941 */ /* 0x008fea0003800200 */
.L_x_2:
[----:B------:R-:W-:Y:S01]  /*0730*/  ISETP.GE.AND P0, PT, R9, 0x5, PT ;  /* 0x000000050900780c */ /* 0x000fe20003f06270 */
[----:B------:R-:W-:-:S12]  /*0740*/  BSSY.RECONVERGENT B0, `(.L_x_7) ;  /* 0x0000030000007945 */ /* 0x000fd80003800200 */
[----:B------:R-:W-:Y:S05]  /*0750*/  @P0 BRA `(.L_x_8) ;  /* 0x0000000000b80947 */ /* 0x000fea0003800000 */
[----:B------:R-:W-:Y:S01]  /*0760*/  IADD3 R10, PT, PT, -R9, 0x1, RZ ;  /* 0x00000001090a7810 */ /* 0x000fe20007ffe1ff */
[----:B------:R-:W-:Y:S01]  /*0770*/  BSSY.RECONVERGENT B1, `(.L_x_9) ;  /* 0x0000018000017945 */ /* 0x000fe20003800200 */
[----:B012---:R-:W-:Y:S02]  /*0780*/  IMAD.IADD R18, R6, 0x1, R7 ;  /* 0x0000000106127824 */ /* 0x007fe400078e0207 */
[----:B------:R-:W-:Y:S01]  /*0790*/  LOP3.LUT P0, R20, R10, 0x3, RZ, 0xc0, !PT ;  /* 0x000000030a147812 */ /* 0x000fe2000780c0ff */
[----:B------:R-:W-:-:S12]  /*07a0*/  IMAD.MOV.U32 R19, RZ, RZ, R9 ;  /* 0x000000ffff137224 */ /* 0x000fd800078e0009 */
[----:B------:R-:W-:Y:S05]  /*07b0*/  @!P0 BRA `(.L_x_10) ;  /* 0x00000000004c8947 */ /* 0x000fea0003800000 */
[----:B------:R-:W0:Y:S01]  /*07c0*/  LDC.64 R10, c[0x0][0x398] ;  /* 0x0000e600ff0a7b82 */ /* 0x000e220000000a00 */
[----:B----4-:R-:W-:-:S04]  /*07d0*/  IMAD.IADD R15, R8, 0x1, R9 ;  /* 0x00000001080f7824 */ /* 0x010fc800078e0209 */
[----:B0-----:R-:W-:-:S03]  /*07e0*/  IMAD.WIDE R10, R15, 0x8, R10 ;  /* 0x000000080f0a7825 */ /* 0x001fc600078e020a */
[----:B------:R-:W0:Y:S02]  /*07f0*/  LDC.64 R14, c[0x0][0x3a8] ;  /* 0x0000ea00ff0e7b82 */ /* 0x000e240000000a00 */
[----:B------:R-:W2:Y:S01]  /*0800*/  LDG.E.64 R16, desc[UR8][R10.64] ;  /* 0x000000080a107981 */ /* 0x000ea2000c1e1b00 */
[----:B------:R-:W-:Y:S01]  /*0810*/  IMAD R19, R18, 0x5, R9 ;  /* 0x0000000512137824 */ /* 0x000fe200078e0209 */
[----:B------:R-:W-:-:S03]  /*0820*/  ISETP.NE.AND P0, PT, R20, 0x1, PT ;  /* 0x000000011400780c */ /* 0x000fc60003f05270 */
[----:B0-----:R-:W-:-:S04]  /*0830*/  IMAD.WIDE R14, R19, 0x8, R14 ;  /* 0x00000008130e7825 */ /* 0x001fc800078e020e */
[----:B------:R-:W-:Y:S01]  /*0840*/  VIADD R19, R9, 0x1 ;  /* 0x0000000109137836 */ /* 0x000fe20000000000 */
[----:B--2---:R0:W-:Y:S05]  /*0850*/  STG.E.64 desc[UR8][R14.64], R16 ;  /* 0x000000100e007986 */ /* 0x0041ea000c101b08 */
[----:B------:R-:W-:Y:S05]  /*0860*/  @!P0 BRA `(.L_x_10) ;  /* 0x0000000000208947 */ /* 0x000fea0003800000 */
[----:B0-----:R-:W2:Y:S01]  /*0870*/  LDG.E.64 R16, desc[UR8][R10.64+0x8] ;  /* 0x000008080a107981 */ /* 0x001ea2000c1e1b00 */
[----:B------:R-:W-:Y:S01]  /*0880*/  ISETP.NE.AND P0, PT, R20, 0x2, PT ;  /* 0x000000021400780c */ /* 0x000fe20003f05270 */
[----:B------:R-:W-:Y:S02]  /*0890*/  VIADD R19, R9, 0x2 ;  /* 0x0000000209137836 */ /* 0x000fe40000000000 */
[----:B--2---:R1:W-:Y:S10]  /*08a0*/  STG.E.64 desc[UR8][R14.64+0x8], R16 ;  /* 0x000008100e007986 */ /* 0x0043f4000c101b08 */
[----:B------:R-:W-:Y:S05]  /*08b0*/  @!P0 BRA `(.L_x_10) ;  /* 0x00000000000c8947 */ /* 0x000fea0003800000 */
[----:B------:R-:W2:Y:S01]  /*08c0*/  LDG.E.64 R10, desc[UR8][R10.64+0x10] ;  /* 0x000010080a0a7981 */ /* 0x000ea2000c1e1b00 */
[----:B------:R-:W-:-:S03]  /*08d0*/  VIADD R19, R9, 0x3 ;  /* 0x0000000309137836 */ /* 0x000fc60000000000 */
[----:B--2---:R2:W-:Y:S04]  /*08e0*/  STG.E.64 desc[UR8][R14.64+0x10], R10 ;  /* 0x0000100a0e007986 */ /* 0x0045e8000c101b08 */
.L_x_10:
[----:B------:R-:W-:Y:S05]  /*08f0*/  BSYNC.RECONVERGENT B1 ;  /* 0x0000000000017941 */ /* 0x000fea0003800200 */
.L_x_9:
[----:B------:R-:W-:-:S05]  /*0900*/  VIADD R9, R9, 0xfffffffe ;  /* 0xfffffffe09097836 */ /* 0x000fca0000000000 */
[----:B------:R-:W-:-:S13]  /*0910*/  ISETP.GE.U32.AND P0, PT, R9, 0x3, PT ;  /* 0x000000030900780c */ /* 0x000fda0003f06070 */
[----:B------:R-:W-:Y:S05]  /*0920*/  @!P0 BRA `(.L_x_8) ;  /* 0x0000000000448947 */ /* 0x000fea0003800000 */
.L_x_11:
[----:B012-4-:R-:W0:Y:S01]  /*0930*/  LDC.64 R14, c[0x0][0x398] ;  /* 0x0000e600ff0e7b82 */ /* 0x017e220000000a00 */
[----:B------:R-:W-:-:S07]  /*0940*/  IMAD.IADD R9, R8, 0x1, R19 ;  /* 0x0000000108097824 */ /* 0x000fce00078e0213 */
[----:B---3--:R-:W1:Y:S01]  /*0950*/  LDC.64 R16, c[0x0][0x3a8] ;  /* 0x0000ea00ff107b82 */ /* 0x008e620000000a00 */
[----:B0-----:R-:W-:-:S05]  /*0960*/  IMAD.WIDE R14, R9, 0x8, R14 ;  /* 0x00000008090e7825 */ /* 0x001fca00078e020e */
[----:B------:R-:W2:Y:S01]  /*0970*/  LDG.E.64 R10, desc[UR8][R14.64] ;  /* 0x000000080e0a7981 */ /* 0x000ea2000c1e1b00 */
[----:B------:R-:W-:-:S04]  /*0980*/  IMAD R9, R18, 0x5, R19 ;  /* 0x0000000512097824 */ /* 0x000fc800078e0213 */
[----:B-1----:R-:W-:-:S05]  /*0990*/  IMAD.WIDE R16, R9, 0x8, R16 ;  /* 0x0000000809107825 */ /* 0x002fca00078e0210 */
[----:B--2---:R3:W-:Y:S04]  /*09a0*/  STG.E.64 desc[UR8][R16.64], R10 ;  /* 0x0000000a10007986 */ /* 0x0047e8000c101b08 */
[----:B------:R-:W2:Y:S04]  /*09b0*/  LDG.E.64 R20, desc[UR8][R14.64+0x8] ;  /* 0x000008080e147981 */ /* 0x000ea8000c1e1b00 */
[----:B--2---:R3:W-:Y:S04]  /*09c0*/  STG.E.64 desc[UR8][R16.64+0x8], R20 ;  /* 0x0000081410007986 */ /* 0x0047e8000c101b08 */
[----:B------:R-:W2:Y:S04]  /*09d0*/  LDG.E.64 R22, desc[UR8][R14.64+0x10] ;  /* 0x000010080e167981 */ /* 0x000ea8000c1e1b00 */
[----:B--2---:R3:W-:Y:S04]  /*09e0*/  STG.E.64 desc[UR8][R16.64+0x10], R22 ;  /* 0x0000101610007986 */ /* 0x0047e8000c101b08 */
[----:B------:R-:W2:Y:S01]  /*09f0*/  LDG.E.64 R24, desc[UR8][R14.64+0x18] ;  /* 0x000018080e187981 */ /* 0x000ea2000c1e1b00 */
[----:B------:R-:W-:-:S05]  /*0a00*/  VIADD R19, R19, 0x4 ;  /* 0x0000000413137836 */ /* 0x000fca0000000000 */
[----:B------:R-:W-:Y:S01]  /*0a10*/  ISETP.NE.AND P0, PT, R19, 0x5, PT ;  /* 0x000000051300780c */ /* 0x000fe20003f05270 */
[----:B--2---:R3:W-:-:S12]  /*0a20*/  STG.E.64 desc[UR8][R16.64+0x18], R24 ;  /* 0x0000181810007986 */ /* 0x0047d8000c101b08 */
[----:B------:R-:W-:Y:S05]  /*0a30*/  @P0 BRA `(.L_x_11) ;  /* 0xfffffffc00bc0947 */ /* 0x000fea000383ffff */
.L_x_8:
[----:B------:R-:W-:Y:S05]  /*0a40*/  BSYNC.RECONVERGENT B0 ;  /* 0x0000000000007941 */ /* 0x000fea0003800200 */
.L_x_7:
[----:B--23--:R-:W-:-:S06]  /*0a50*/  CS2R R10, SR_CLOCKLO ;  /* 0x00000000000a7805 */ /* 0x00cfcc0000015000 */
[----:B01--4-:R-:W-:Y:S01]  /*0a60*/  IADD3 R14, P0, PT, R10, R4, RZ ;  /* 0x000000040a0e7210 */ /* 0x013fe20007f1e0ff */
        /* <DEDUP_REMOVED lines=13> */
[----:B------:R-:W-:Y:S02]  /*0b40*/  LOP3.LUT R11, R9, 0x159a55e5, R14, 0x96, !PT ;  /* 0x159a55e5090b7812 */ /* 0x000fe400078e960e */
[----:B------:R-:W-:Y:S02]  /*0b50*/  LOP3.LUT R18, R15, R16, RZ, 0x3c, !PT ;  /* 0x000000100f127212 */ /* 0x000fe400078e3cff */
[----:B------:R-:W-:Y:S01]  /*0b60*/  LOP3.LUT R9, R17, 0xf7dcefdd, RZ, 0x3c, !PT ;  /* 0xf7dcefdd11097812 */ /* 0x000fe200078e3cff */
[----:B------:R-:W-:Y:S02]  /*0b70*/  IMAD.SHL.U32 R15, R11, 0x2, RZ ;  /* 0x000000020b0f7824 */ /* 0x000fe400078e00ff */
[----:B------:R-:W-:Y:S02]  /*0b80*/  IMAD.SHL.U32 R16, R18, 0x10, RZ ;  /* 0x0000001012107824 */ /* 0x000fe400078e00ff */
[----:B------:R-:W-:-:S03]  /*0b90*/  IMAD R9, R9, -0x658354e5, RZ ;  /* 0x9a7cab1b09097824 */ /* 0x000fc600078e02ff */
[----:B------:R-:W-:Y:S02]  /*0ba0*/  LOP3.LUT R15, R11, R15, R16, 0x96, !PT ;  /* 0x0000000f0b0f7212 */ /* 0x000fe400078e9610 */
[----:B------:R-:W-:Y:S02]  /*0bb0*/  IADD3 R11, PT, PT, R14, 0x64f0c9, R9 ;  /* 0x0064f0c90e0b7810 */ /* 0x000fe40007ffe009 */
[----:B------:R-:W-:Y:S02]  /*0bc0*/  LOP3.LUT R20, R15, R18, RZ, 0x3c, !PT ;  /* 0x000000120f147212 */ /* 0x000fe400078e3cff */
[C---:B------:R-:W-:Y:S02]  /*0bd0*/  IADD3 R17, PT, PT, R11.reuse, 0x587c5, R18 ;  /* 0x000587c50b117810 */ /* 0x040fe40007ffe012 */
[----:B------:R-:W-:-:S05]  /*0be0*/  IADD3 R14, PT, PT, R11, 0xb0f8a, R20 ;  /* 0x000b0f8a0b0e7810 */ /* 0x000fca0007ffe014 */
[----:B------:R-:W-:-:S03]  /*0bf0*/  IMAD.WIDE.U32 R14, R14, 0x200000, RZ ;  /* 0x002000000e0e7825 */ /* 0x000fc600078e00ff */
[----:B------:R-:W-:-:S06]  /*0c00*/  LOP3.LUT R14, R14, R17, RZ, 0x3c, !PT ;  /* 0x000000110e0e7212 */ /* 0x000fcc00078e3cff */
[----:B------:R-:W0:Y:S02]  /*0c10*/  I2F.F64.U64 R14, R14 ;  /* 0x0000000e000e7312 */ /* 0x000e240000301800 */
[----:B0-----:R-:W-:-:S08]  /*0c20*/  DFMA R16, R14, R12, 5.5511151231257827021e-17 ;  /* 0x3c9000000e10742b */ /* 0x001fd0000000000c */
[----:B------:R-:W-:-:S14]  /*0c30*/  DSETP.GT.AND P0, PT, R16, 0.5, PT ;  /* 0x3fe000001000742a */ /* 0x000fdc0003f04000 */
[----:B------:R-:W-:Y:S05]  /*0c40*/  @!P0 BRA `(.L_x_13) ;  /* 0x00000004007c8947 */ /* 0x000fea0003800000 */
[----:B------:R-:W-:Y:S01]  /*0c50*/  VIADD R14, R9, 0x1f123bb5 ;  /* 0x1f123bb5090e7836 */ /* 0x000fe20000000000 */
[----:B------:R-:W0:Y:S01]  /*0c60*/  LDCU.128 UR12, c[0x0][0x380] ;  /* 0x00007000ff0c77ac */ /* 0x000e220008000c00 */
[----:B------:R-:W-:-:S03]  /*0c70*/  IMAD.SHL.U32 R16, R20, 0x10, RZ ;  /* 0x0000001014107824 */ /* 0x000fc600078e00ff */
[----:B------:R-:W-:-:S04]  /*0c80*/  SHF.R.U32.HI R15, RZ, 0x2, R14 ;  /* 0x00000002ff0f7819 */ /* 0x000fc8000001160e */
[----:B------:R-:W-:Y:S02]  /*0c90*/  LOP3.LUT R15, R15, R14, RZ, 0x3c, !PT ;  /* 0x0000000e0f0f7212 */ /* 0x000fe400078e3cff */
[----:B------:R-:W-:-:S03]  /*0ca0*/  LOP3.LUT R14, R9, 0x5491333, RZ, 0x3c, !PT ;  /* 0x05491333090e7812 */ /* 0x000fc600078e3cff */
[----:B------:R-:W-:Y:S01]  /*0cb0*/  IMAD.SHL.U32 R17, R15, 0x2, RZ ;  /* 0x000000020f117824 */ /* 0x000fe200078e00ff */
[----:B------:R-:W-:-:S04]  /*0cc0*/  SHF.R.U32.HI R14, RZ, 0x2, R14 ;  /* 0x00000002ff0e7819 */ /* 0x000fc8000001160e */
[----:B------:R-:W-:Y:S02]  /*0cd0*/  LOP3.LUT R17, R15, R17, R16, 0x96, !PT ;  /* 0x000000110f117212 */ /* 0x000fe400078e9610 */
[----:B------:R-:W-:Y:S02]  /*0ce0*/  LOP3.LUT R14, R14, 0x5491333, R9, 0x96, !PT ;  /* 0x054913330e0e7812 */ /* 0x000fe400078e9609 */
[----:B------:R-:W-:Y:S02]  /*0cf0*/  LOP3.LUT R9, R17, R20, RZ, 0x3c, !PT ;  /* 0x0000001411097212 */ /* 0x000fe400078e3cff */
[----:B------:R-:W-:Y:S01]  /*0d00*/  SHF.R.U32.HI R17, RZ, 0x2, R10 ;  /* 0x00000002ff117819 */ /* 0x000fe2000001160a */
[----:B------:R-:W-:Y:S02]  /*0d10*/  IMAD.SHL.U32 R16, R14, 0x2, RZ ;  /* 0x000000020e107824 */ /* 0x000fe400078e00ff */
[----:B------:R-:W-:Y:S01]  /*0d20*/  IMAD.SHL.U32 R15, R9, 0x10, RZ ;  /* 0x00000010090f7824 */ /* 0x000fe200078e00ff */
[----:B------:R-:W-:-:S04]  /*0d30*/  LOP3.LUT R17, R17, R10, RZ, 0x3c, !PT ;  /* 0x0000000a11117212 */ /* 0x000fc800078e3cff */
[----:B------:R-:W-:Y:S01]  /*0d40*/  LOP3.LUT R16, R14, R16, R15, 0x96, !PT ;  /* 0x000000100e107212 */ /* 0x000fe200078e960f */
[----:B------:R-:W-:Y:S01]  /*0d50*/  IMAD.SHL.U32 R14, R17, 0x2, RZ ;  /* 0x00000002110e7824 */ /* 0x000fe200078e00ff */
[----:B------:R-:W-:Y:S02]  /*0d60*/  SHF.R.U32.HI R15, RZ, 0x2, R18 ;  /* 0x00000002ff0f7819 */ /* 0x000fe40000011612 */
[----:B------:R-:W-:Y:S02]  /*0d70*/  LOP3.LUT R22, R16, R9, RZ, 0x3c, !PT ;  /* 0x0000000910167212 */ /* 0x000fe400078e3cff */
[----:B------:R-:W-:Y:S02]  /*0d80*/  LOP3.LUT R15, R15, R18, RZ, 0x3c, !PT ;  /* 0x000000120f0f7212 */ /* 0x000fe400078e3cff */
[----:B------:R-:W-:Y:S01]  /*0d90*/  SHF.R.U32.HI R19, RZ, 0x2, R22 ;  /* 0x00000002ff137819 */ /* 0x000fe20000011616 */
[----:B------:R-:W-:Y:S02]  /*0da0*/  IMAD.SHL.U32 R10, R22, 0x10, RZ ;  /* 0x00000010160a7824 */ /* 0x000fe400078e00ff */
[----:B------:R-:W-:Y:S01]  /*0db0*/  IMAD.SHL.U32 R16, R15, 0x2, RZ ;  /* 0x000000020f107824 */ /* 0x000fe200078e00ff */
[----:B------:R-:W-:-:S02]  /*0dc0*/  LOP3.LUT R19, R19, R22, RZ, 0x3c, !PT ;  /* 0x0000001613137212 */ /* 0x000fc400078e3cff */
[----:B------:R-:W-:-:S04]  /*0dd0*/  LOP3.LUT R17, R17, R14, R10, 0x96, !PT ;  /* 0x0000000e11117212 */ /* 0x000fc800078e960a */
[----:B------:R-:W-:Y:S02]  /*0de0*/  LOP3.LUT R10, R17, R22, RZ, 0x3c, !PT ;  /* 0x00000016110a7212 */ /* 0x000fe400078e3cff */
[----:B------:R-:W-:-:S03]  /*0df0*/  SHF.R.U32.HI R17, RZ, 0x2, R20 ;  /* 0x00000002ff117819 */ /* 0x000fc60000011614 */
[----:B------:R-:W-:Y:S01]  /*0e00*/  IMAD.SHL.U32 R14, R10, 0x10, RZ ;  /* 0x000000100a0e7824 */ /* 0x000fe200078e00ff */
[----:B------:R-:W-:-:S04]  /*0e10*/  LOP3.LUT R17, R17, R20, RZ, 0x3c, !PT ;  /* 0x0000001411117212 */ /* 0x000fc800078e3cff */
[----:B------:R-:W-:Y:S02]  /*0e20*/  LOP3.LUT R15, R15, R16, R14, 0x96, !PT ;  /* 0x000000100f0f7212 */ /* 0x000fe400078e960e */
[----:B------:R-:W-:Y:S02]  /*0e30*/  SHF.R.U32.HI R16, RZ, 0x2, R9 ;  /* 0x00000002ff107819 */ /* 0x000fe40000011609 */
[----:B------:R-:W-:Y:S01]  /*0e40*/  LOP3.LUT R20, R15, R10, RZ, 0x3c, !PT ;  /* 0x0000000a0f147212 */ /* 0x000fe200078e3cff */
[----:B------:R-:W-:Y:S01]  /*0e50*/  IMAD.SHL.U32 R15, R17, 0x2, RZ ;  /* 0x00000002110f7824 */ /* 0x000fe200078e00ff */
[----:B------:R-:W-:-:S03]  /*0e60*/  LOP3.LUT R16, R16, R9, RZ, 0x3c, !PT ;  /* 0x0000000910107212 */ /* 0x000fc600078e3cff */
[----:B------:R-:W-:-:S05]  /*0e70*/  IMAD.SHL.U32 R14, R20, 0x10, RZ ;  /* 0x00000010140e7824 */ /* 0x000fca00078e00ff */
[----:B------:R-:W-:Y:S01]  /*0e80*/  LOP3.LUT R15, R17, R15, R14, 0x96, !PT ;  /* 0x0000000f110f7212 */ /* 0x000fe200078e960e */
[----:B------:R-:W-:-:S03]  /*0e90*/  IMAD.SHL.U32 R17, R16, 0x2, RZ ;  /* 0x0000000210117824 */ /* 0x000fc600078e00ff */
[----:B------:R-:W-:-:S05]  /*0ea0*/  LOP3.LUT R14, R15, R20, RZ, 0x3c, !PT ;  /* 0x000000140f0e7212 */ /* 0x000fca00078e3cff */
[----:B------:R-:W-:-:S05]  /*0eb0*/  IMAD.SHL.U32 R15, R14, 0x10, RZ ;  /* 0x000000100e0f7824 */ /* 0x000fca00078e00ff */
[----:B------:R-:W-:Y:S02]  /*0ec0*/  LOP3.LUT R15, R16, R17, R15, 0x96, !PT ;  /* 0x00000011100f7212 */ /* 0x000fe400078e960f */
[----:B------:R-:W-:Y:S02]  /*0ed0*/  SHF.R.U32.HI R17, RZ, 0x2, R10 ;  /* 0x00000002ff117819 */ /* 0x000fe4000001160a */
[----:B------:R-:W-:Y:S01]  /*0ee0*/  LOP3.LUT R18, R15, R14, RZ, 0x3c, !PT ;  /* 0x0000000e0f127212 */ /* 0x000fe200078e3cff */
[----:B------:R-:W-:Y:S01]  /*0ef0*/  IMAD.SHL.U32 R15, R19, 0x2, RZ ;  /* 0x00000002130f7824 */ /* 0x000fe200078e00ff */
[----:B------:R-:W-:Y:S02]  /*0f00*/  LOP3.LUT R17, R17, R10, RZ, 0x3c, !PT ;  /* 0x0000000a11117212 */ /* 0x000fe400078e3cff */
[----:B------:R-:W-:Y:S01]  /*0f10*/  IADD3 R24, PT, PT, R11, 0x2c3e28, R18 ;  /* 0x002c3e280b187810 */ /* 0x000fe20007ffe012 */
[----:B------:R-:W-:-:S04]  /*0f20*/  IMAD.SHL.U32 R16, R18, 0x10, RZ ;  /* 0x0000001012107824 */ /* 0x000fc800078e00ff */
[----:B------:R-:W-:Y:S01]  /*0f30*/  IMAD.WIDE.U32 R24, R24, 0x200000, RZ ;  /* 0x0020000018187825 */ /* 0x000fe200078e00ff */
[----:B------:R-:W-:-:S03]  /*0f40*/  LOP3.LUT R15, R19, R15, R16, 0x96, !PT ;  /* 0x0000000f130f7212 */ /* 0x000fc600078e9610 */
[----:B------:R-:W-:Y:S01]  /*0f50*/  IMAD.SHL.U32 R19, R17, 0x2, RZ ;  /* 0x0000000211137824 */ /* 0x000fe200078e00ff */
[----:B------:R-:W-:Y:S02]  /*0f60*/  LOP3.LUT R18, R15, R18, RZ, 0x3c, !PT ;  /* 0x000000120f127212 */ /* 0x000fe400078e3cff */
[----:B------:R-:W-:-:S03]  /*0f70*/  IADD3 R15, PT, PT, R11, 0x26b663, R14 ;  /* 0x0026b6630b0f7810 */ /* 0x000fc60007ffe00e */
[----:B------:R-:W-:Y:S01]  /*0f80*/  IMAD.SHL.U32 R16, R18, 0x10, RZ ;  /* 0x0000001012107824 */ /* 0x000fe200078e00ff */
[----:B------:R-:W-:-:S04]  /*0f90*/  LOP3.LUT R24, R24, R15, RZ, 0x3c, !PT ;  /* 0x0000000f18187212 */ /* 0x000fc800078e3cff */
[----:B------:R-:W-:Y:S01]  /*0fa0*/  LOP3.LUT R19, R17, R19, R16, 0x96, !PT ;  /* 0x0000001311137212 */ /* 0x000fe200078e9610 */
[----:B------:R-:W1:Y:S03]  /*0fb0*/  I2F.F64.U64 R14, R24 ;  /* 0x00000018000e7312 */ /* 0x000e660000301800 */
[----:B------:R-:W-:Y:S02]  /*0fc0*/  LOP3.LUT R16, R19, R18, RZ, 0x3c, !PT ;  /* 0x0000001213107212 */ /* 0x000fe400078e3cff */
[C---:B------:R-:W-:Y:S02]  /*0fd0*/  IADD3 R19, PT, PT, R11.reuse, 0x31c5ed, R18 ;  /* 0x0031c5ed0b137810 */ /* 0x040fe40007ffe012 */
[----:B------:R-:W-:-:S05]  /*0fe0*/  IADD3 R16, PT, PT, R11, 0x374db2, R16 ;  /* 0x00374db20b107810 */ /* 0x000fca0007ffe010 */
[----:B------:R-:W-:Y:S01]  /*0ff0*/  IMAD.WIDE.U32 R16, R16, 0x200000, RZ ;  /* 0x0020000010107825 */ /* 0x000fe200078e00ff */
[----:B-1----:R-:W-:Y:S02]  /*1000*/  DFMA R14, R14, R12, 5.5511151231257827021e-17 ;  /* 0x3c9000000e0e742b */ /* 0x002fe4000000000c */
[----:B------:R-:W-:Y:S02]  /*1010*/  LOP3.LUT R16, R16, R19, RZ, 0x3c, !PT ;  /* 0x0000001310107212 */ /* 0x000fe400078e3cff */
[----:B------:R-:W1:Y:S04]  /*1020*/  LDC.64 R18, c[0x0][0x3a8] ;  /* 0x0000ea00ff127b82 */ /* 0x000e680000000a00 */
[----:B------:R-:W2:Y:S01]  /*1030*/  I2F.F64.U64 R16, R16 ;  /* 0x0000001000107312 */ /* 0x000ea20000301800 */
[----:B------:R-:W-:-:S10]  /*1040*/  DMUL R14, R14, 5 ;  /* 0x401400000e0e7828 */ /* 0x000fd40000000000 */
[----:B------:R-:W3:Y:S01]  /*1050*/  F2I.F64.TRUNC R14, R14 ;  /* 0x0000000e000e7311 */ /* 0x000ee2000030d100 */
[----:B--2---:R-:W-:-:S08]  /*1060*/  DFMA R24, R16, R12, 5.5511151231257827021e-17 ;  /* 0x3c9000001018742b */ /* 0x004fd0000000000c */
[----:B------:R-:W-:Y:S01]  /*1070*/  DSETP.GT.AND P1, PT, R24, 0.5, PT ;  /* 0x3fe000001800742a */ /* 0x000fe20003f24000 */
[----:B------:R-:W-:-:S04]  /*1080*/  IMAD.IADD R25, R6, 0x1, R7 ;  /* 0x0000000106197824 */ /* 0x000fc800078e0207 */
[----:B---3--:R-:W-:-:S04]  /*1090*/  IMAD R25, R25, 0x5, R14 ;  /* 0x0000000519197824 */ /* 0x008fc800078e020e */
[----:B-1----:R-:W-:-:S05]  /*10a0*/  IMAD.WIDE R24, R25, 0x8, R18 ;  /* 0x0000000819187825 */ /* 0x002fca00078e0212 */
[----:B------:R-:W2:Y:S01]  /*10b0*/  @!P1 LDG.E.64 R18, desc[UR8][R24.64] ;  /* 0x0000000818129981 */ /* 0x000ea2000c1e1b00 */
[C---:B------:R-:W-:Y:S02]  /*10c0*/  IADD3 R22, PT, PT, R11.reuse, 0x161f14, R22 ;  /* 0x00161f140b167810 */ /* 0x040fe40007ffe016 */
[C---:B------:R-:W-:Y:S02]  /*10d0*/  IADD3 R9, PT, PT, R11.reuse, 0x10974f, R9 ;  /* 0x0010974f0b097810 */ /* 0x040fe40007ffe009 */
[C---:B------:R-:W-:Y:S01]  /*10e0*/  IADD3 R14, PT, PT, R11.reuse, 0x212e9e, R20 ;  /* 0x00212e9e0b0e7810 */ /* 0x040fe20007ffe014 */
[----:B------:R-:W-:Y:S01]  /*10f0*/  IMAD.WIDE.U32 R16, R22, 0x200000, RZ ;  /* 0x0020000016107825 */ /* 0x000fe200078e00ff */
[----:B------:R-:W-:-:S03]  /*1100*/  IADD3 R11, PT, PT, R11, 0x1ba6d9, R10 ;  /* 0x001ba6d90b0b7810 */ /* 0x000fc60007ffe00a */
[----:B------:R-:W-:Y:S01]  /*1110*/  IMAD.WIDE.U32 R14, R14, 0x200000, RZ ;  /* 0x002000000e0e7825 */ /* 0x000fe200078e00ff */
[----:B------:R-:W-:-:S03]  /*1120*/  LOP3.LUT R16, R16, R9, RZ, 0x3c, !PT ;  /* 0x0000000910107212 */ /* 0x000fc600078e3cff */
[----:B------:R-:W-:Y:S01]  /*1130*/  IMAD.MOV.U32 R21, RZ, RZ, R15 ;  /* 0x000000ffff157224 */ /* 0x000fe200078e000f */
[----:B------:R-:W-:Y:S02]  /*1140*/  LOP3.LUT R20, R14, R11, RZ, 0x3c, !PT ;  /* 0x0000000b0e147212 */ /* 0x000fe400078e3cff */
[----:B------:R-:W1:Y:S08]  /*1150*/  I2F.F64.U64 R16, R16 ;  /* 0x0000001000107312 */ /* 0x000e700000301800 */
[----:B------:R-:W3:Y:S01]  /*1160*/  I2F.F64.U64 R10, R20 ;  /* 0x00000014000a7312 */ /* 0x000ee20000301800 */
[----:B-1----:R-:W-:-:S08]  /*1170*/  DFMA R14, R16, R12, 5.5511151231257827021e-17 ;  /* 0x3c900000100e742b */ /* 0x002fd0000000000c */
[----:B0-----:R-:W-:Y:S02]  /*1180*/  DMUL R14, R14, UR14 ;  /* 0x0000000e0e0e7c28 */ /* 0x001fe40008000000 */
[----:B---3--:R-:W-:-:S06]  /*1190*/  DFMA R10, R10, R12, 5.5511151231257827021e-17 ;  /* 0x3c9000000a0a742b */ /* 0x008fcc000000000c */
[----:B------:R-:W-:Y:S02]  /*11a0*/  DADD R12, -RZ, -R14 ;  /* 0x00000000ff0c7229 */ /* 0x000fe4000000090e */
[----:B------:R-:W-:-:S08]  /*11b0*/  DSETP.GT.AND P0, PT, R10, 0.5, PT ;  /* 0x3fe000000a00742a */ /* 0x000fd00003f04000 */
[----:B------:R-:W-:Y:S02]  /*11c0*/  FSEL R10, R14, R12, P0 ;  /* 0x0000000c0e0a7208 */ /* 0x000fe40000000000 */
[----:B------:R-:W-:-:S06]  /*11d0*/  FSEL R11, R15, R13, P0 ;  /* 0x0000000d0f0b7208 */ /* 0x000fcc0000000000 */
[----:B------:R-:W-:-:S08]  /*11e0*/  DADD R10, R10, UR12 ;  /* 0x0000000c0a0a7e29 */ /* 0x000fd00008000000 */
[----:B--2---:R-:W-:-:S07]  /*11f0*/  @!P1 DADD R18, -R10, R18 ;  /* 0x000000000a129229 */ /* 0x004fce0000000112 */
[----:B------:R0:W-:Y:S04]  /*1200*/  @!P1 STG.E.64 desc[UR8][R24.64], R18 ;  /* 0x0000001218009986 */ /* 0x0001e8000c101b08 */
[----:B------:R-:W2:Y:S02]  /*1210*/  @P1 LDG.E.64 R12, desc[UR8][R24.64] ;  /* 0x00000008180c1981 */ /* 0x000ea4000c1e1b00 */
[----:B--2---:R-:W-:-:S07]  /*1220*/  @P1 DADD R10, R10, R12 ;  /* 0x000000000a0a1229 */ /* 0x004fce000000000c */
[----:B------:R0:W-:Y:S04]  /*1230*/  @P1 STG.E.64 desc[UR8][R24.64], R10 ;  /* 0x0000000a18001986 */ /* 0x0001e8000c101b08 */
.L_x_13:
[----:B------:R-:W-:Y:S05]  /*1240*/  BSYNC.RECONVERGENT B0 ;  /* 0x0000000000007941 */ /* 0x000fea0003800200 */
.L_x_12:
[----:B------:R-:W-:-:S05]  /*1250*/  VIADD R7, R7, 0x1 ;  /* 0x0000000107077836 */ /* 0x000fca0000000000 */
[----:B------:R-:W-:-:S13]  /*1260*/  ISETP.NE.AND P0, PT, R7, R3, PT ;  /* 0x000000030700720c */ /* 0x000fda0003f05270 */
[----:B------:R-:W-:Y:S05]  /*1270*/  @P0 BRA `(.L_x_14) ;  /* 0xffffffec00d00947 */ /* 0x000fea000383ffff */
[----:B------:R-:W-:-:S05]  /*1280*/  IMAD.IADD R0, R5, 0x1, R0 ;  /* 0x0000000105007824 */ /* 0x000fca00078e0200 */
[----:B------:R-:W-:-:S13]  /*1290*/  ISETP.GE.AND P0, PT, R0, 0xa, PT ;  /* 0x0000000a0000780c */ /* 0x000fda0003f06270 */
[----:B------:R-:W-:Y:S05]  /*12a0*/  @!P0 BRA `(.L_x_15) ;  /* 0xffffffec00b48947 */ /* 0x000fea000383ffff */
[----:B------:R-:W-:Y:S05]  /*12b0*/  EXIT ;  /* 0x000000000000794d */ /* 0x000fea0003800000 */
.L_x_16:
        /* <DEDUP_REMOVED lines=12> */
.L_x_46:


//--------------------- .text._Z11fitness_GPUiiPdS_ --------------------------
	.section	.text._Z11fitness_GPUiiPdS_,"ax",@progbits
	.align	128
        .global         _Z11fitness_GPUiiPdS_
        .type           _Z11fitness_GPUiiPdS_,@function
        .size           _Z11fitness_GPUiiPdS_,(.L_x_43 - _Z11fitness_GPUiiPdS_)
        .other          _Z11fitness_GPUiiPdS_,@"STO_CUDA_ENTRY STV_DEFAULT"
_Z11fitness_GPUiiPdS_:
.text._Z11fitness_GPUiiPdS_:
[----:B------:R-:W0:Y:S01]  /*0000*/  LDC R1, c[0x0][0x37c] ;  /* 0x0000df00ff017b82 */ /* 0x000e220000000800 */
[----:B------:R-:W1:Y:S07]  /*0010*/  S2R R25, SR_TID.X ;  /* 0x0000000000197919 */ /* 0x000e6e0000002100 */
[----:B------:R-:W1:Y:S01]  /*0020*/  S2UR UR4, SR_CTAID.X ;  /* 0x00000000000479c3 */ /* 0x000e620000002500 */
[----:B------:R-:W2:Y:S01]  /*0030*/  LDCU UR8, c[0x0][0x384] ;  /* 0x00007080ff0877ac */ /* 0x000ea20008000800 */
[----:B0-----:R-:W-:-:S06]  /*0040*/  VIADD R1, R1, 0xffffffd8 ;  /* 0xffffffd801017836 */ /* 0x001fcc0000000000 */
[----:B------:R-:W1:Y:S01]  /*0050*/  LDC R0, c[0x0][0x360] ;  /* 0x0000d800ff007b82 */ /* 0x000e620000000800 */
[----:B------:R-:W0:Y:S01]  /*0060*/  LDCU UR5, c[0x0][0x370] ;  /* 0x00006e00ff0577ac */ /* 0x000e220008000800 */
[C---:B-1----:R-:W-:Y:S02]  /*0070*/  IMAD R25, R0.reuse, UR4, R25 ;  /* 0x0000000400197c24 */ /* 0x042fe4000f8e0219 */
[----:B0-----:R-:W-:-:S03]  /*0080*/  IMAD R0, R0, UR5, RZ ;  /* 0x0000000500007c24 */ /* 0x001fc6000f8e02ff */
[----:B--2---:R-:W-:-:S13]  /*0090*/  ISETP.GE.AND P0, PT, R25, UR8, PT ;  /* 0x0000000819007c0c */ /* 0x004fda000bf06270 */
[----:B------:R-:W-:Y:S05]  /*00a0*/  @P0 EXIT ;  /* 0x000000000000094d */ /* 0x000fea0003800000 */
[----:B------:R-:W0:Y:S01]  /*00b0*/  LDCU UR4, c[0x0][0x380] ;  /* 0x00007000ff0477ac */ /* 0x000e220008000800 */
[----:B------:R-:W1:Y:S01]  /*00c0*/  LDCU.64 UR6, c[0x0][0x358] ;  /* 0x00006b00ff0677ac */ /* 0x000e620008000a00 */
[----:B0-----:R-:W-:-:S09]  /*00d0*/  UISETP.GT.AND UP0, UPT, UR4, URZ, UPT ;  /* 0x000000ff0400728c */ /* 0x001fd2000bf04270 */
[----:B-1----:R-:W-:Y:S05]  /*00e0*/  BRA.U UP0, `(.L_x_17) ;  /* 0x00000001001c7547 */ /* 0x002fea000b800000 */
[----:B------:R-:W0:Y:S02]  /*00f0*/  LDC.64 R4, c[0x0][0x390] ;  /* 0x0000e400ff047b82 */ /* 0x000e240000000a00 */
.L_x_18:
[----:B0-----:R-:W-:-:S04]  /*0100*/  IMAD.WIDE R2, R25, 0x8, R4 ;  /* 0x0000000819027825 */ /* 0x001fc800078e0204 */
[----:B------:R-:W-:Y:S01]  /*0110*/  IMAD.IADD R25, R0, 0x1, R25 ;  /* 0x0000000100197824 */ /* 0x000fe200078e0219 */
[----:B------:R1:W-:Y:S04]  /*0120*/  STG.E.64 desc[UR6][R2.64], RZ ;  /* 0x000000ff02007986 */ /* 0x0003e8000c101b06 */
[----:B------:R-:W-:-:S13]  /*0130*/  ISETP.GE.AND P0, PT, R25, UR8, PT ;  /* 0x0000000819007c0c */ /* 0x000fda000bf06270 */
[----:B-1----:R-:W-:Y:S05]  /*0140*/  @!P0 BRA `(.L_x_18) ;  /* 0xfffffffc00ec8947 */ /* 0x002fea000383ffff */
[----:B------:R-:W-:Y:S05]  /*0150*/  EXIT ;  /* 0x000000000000794d */ /* 0x000fea0003800000 */
.L_x_17:
[----:B------:R-:W0:Y:S01]  /*0160*/  I2F.F64 R6, UR4 ;  /* 0x0000000400067d12 */ /* 0x000e220008201c00 */
[----:B------:R-:W-:Y:S01]  /*0170*/  HFMA2 R2, -RZ, RZ, 0, 5.9604644775390625e-08 ;  /* 0x00000001ff027431 */ /* 0x000fe200000001ff */
[----:B------:R-:W-:Y:S01]  /*0180*/  UMOV UR4, 0x54411744 ;  /* 0x5441174400047882 */ /* 0x000fe20000000000 */
[----:B------:R-:W-:-:S05]  /*0190*/  UMOV UR5, 0x400921fb ;  /* 0x400921fb00057882 */ /* 0x000fca0000000000 */
[----:B0-----:R-:W0:Y:S02]  /*01a0*/  MUFU.RCP64H R3, R7 ;  /* 0x0000000700037308 */ /* 0x001e240000001800 */
[----:B0-----:R-:W-:-:S08]  /*01b0*/  DFMA R4, -R6, R2, 1 ;  /* 0x3ff000000604742b */ /* 0x001fd00000000102 */
[----:B------:R-:W-:-:S08]  /*01c0*/  DFMA R4, R4, R4, R4 ;  /* 0x000000040404722b */ /* 0x000fd00000000004 */
[----:B------:R-:W-:-:S08]  /*01d0*/  DFMA R4, R2, R4, R2 ;  /* 0x000000040204722b */ /* 0x000fd00000000002 */
[----:B------:R-:W-:-:S08]  /*01e0*/  DFMA R2, -R6, R4, 1 ;  /* 0x3ff000000602742b */ /* 0x000fd00000000104 */
[----:B------:R-:W-:-:S08]  /*01f0*/  DFMA R2, R4, R2, R4 ;  /* 0x000000020402722b */ /* 0x000fd00000000004 */
[----:B------:R-:W-:-:S08]  /*0200*/  DMUL R4, R2, UR4 ;  /* 0x0000000402047c28 */ /* 0x000fd00008000000 */
[----:B------:R-:W-:-:S08]  /*0210*/  DFMA R8, -R6, R4, UR4 ;  /* 0x0000000406087e2b */ /* 0x000fd00008000104 */
[----:B------:R-:W-:-:S10]  /*0220*/  DFMA R2, R2, R8, R4 ;  /* 0x000000080202722b */ /* 0x000fd40000000004 */
[----:B------:R-:W-:-:S05]  /*0230*/  FFMA R4, RZ, R7, R3 ;  /* 0x00000007ff047223 */ /* 0x000fca0000000003 */
[----:B------:R-:W-:-:S13]  /*0240*/  FSETP.GT.AND P0, PT, |R4|, 1.469367938527859385e-39, PT ;  /* 0x001000000400780b */ /* 0x000fda0003f04200 */
[----:B------:R-:W-:Y:S05]  /*0250*/  @P0 BRA `(.L_x_19) ;  /* 0x0000000000100947 */ /* 0x000fea0003800000 */
[----:B------:R-:W-:-:S07]  /*0260*/  MOV R2, 0x280 ;  /* 0x0000028000027802 */ /* 0x000fce0000000f00 */
[----:B------:R-:W-:Y:S05]  /*0270*/  CALL.REL.NOINC `($__internal_0_$__cuda_sm20_div_rn_f64_full) ;  /* 0x0000001800c87944 */ /* 0x000fea0003c00000 */
[----:B------:R-:W-:Y:S02]  /*0280*/  IMAD.MOV.U32 R2, RZ, RZ, R12 ;  /* 0x000000ffff027224 */ /* 0x000fe400078e000c */
[----:B------:R-:W-:-:S07]  /*0290*/  IMAD.MOV.U32 R3, RZ, RZ, R13 ;  /* 0x000000ffff037224 */ /* 0x000fce00078e000d */
.L_x_19:
[----:B------:R-:W0:Y:S01]  /*02a0*/  LDCU UR4, c[0x0][0x380] ;  /* 0x00007000ff0477ac */ /* 0x000e220008000800 */
[----:B------:R-:W1:Y:S01]  /*02b0*/  LDCU.64 UR10, c[0x4][0x1b0] ;  /* 0x01003600ff0a77ac */ /* 0x000e620008000a00 */
[----:B0-----:R-:W-:-:S12]  /*02c0*/  UIADD3 UR4, UPT, UPT, -UR4, URZ, URZ ;  /* 0x000000ff04047290 */ /* 0x001fd8000fffe1ff */
.L_x_30:
[----:B------:R-:W0:Y:S01]  /*02d0*/  LDC.64 R20, c[0x0][0x388] ;  /* 0x0000e200ff147b82 */ /* 0x000e220000000a00 */
[----:B------:R-:W-:Y:S01]  /*02e0*/  IMAD R5, R25, 0x5, RZ ;  /* 0x0000000519057824 */ /* 0x000fe200078e02ff */
[----:B------:R-:W-:Y:S02]  /*02f0*/  MOV R24, UR4 ;  /* 0x0000000400187c02 */ /* 0x000fe40008000f00 */
[----:B------:R-:W-:Y:S02]  /*0300*/  CS2R R22, SRZ ;  /* 0x0000000000167805 */ /* 0x000fe4000001ff00 */
[----:B------:R-:W-:Y:S01]  /*0310*/  CS2R R18, SRZ ;  /* 0x0000000000127805 */ /* 0x000fe2000001ff00 */
[----:B0-----:R-:W-:-:S07]  /*0320*/  IMAD.WIDE R20, R5, 0x8, R20 ;  /* 0x0000000805147825 */ /* 0x001fce00078e0214 */
.L_x_29:
[----:B------:R-:W-:Y:S01]  /*0330*/  DFMA R4, R22, R2, R2 ;  /* 0x000000021604722b */ /* 0x000fe20000000002 */
[----:B------:R-:W-:Y:S01]  /*0340*/  MOV R13, 0x3a2c32e4 ;  /* 0x3a2c32e4000d7802 */ /* 0x000fe20000000f00 */
[----:B------:R-:W-:-:S04]  /*0350*/  VIADD R24, R24, 0x1 ;  /* 0x0000000118187836 */ /* 0x000fc80000000000 */
[----:B------:R-:W0:Y:S01]  /*0360*/  F2F.F32.F64 R6, R4 ;  /* 0x0000000400067310 */ /* 0x000e220000301000 */
[----:B------:R-:W-:Y:S01]  /*0370*/  ISETP.NE.AND P2, PT, R24, RZ, PT ;  /* 0x000000ff1800720c */ /* 0x000fe20003f45270 */
[C---:B0-----:R-:W-:Y:S01]  /*0380*/  FMUL R7, |R6|.reuse, 16777216 ;  /* 0x4b80000006077820 */ /* 0x041fe20000400200 */
[C---:B------:R-:W-:Y:S02]  /*0390*/  FSETP.GEU.AND P0, PT, |R6|.reuse, 1.175494350822287508e-38, PT ;  /* 0x008000000600780b */ /* 0x040fe40003f0e200 */
[----:B------:R-:W-:Y:S02]  /*03a0*/  FSETP.NEU.AND P1, PT, R6, 1, PT ;  /* 0x3f8000000600780b */ /* 0x000fe40003f2d000 */
[----:B------:R-:W-:-:S05]  /*03b0*/  FSEL R7, R7, |R6|, !P0 ;  /* 0x4000000607077208 */ /* 0x000fca0004000000 */
[----:B------:R-:W-:-:S05]  /*03c0*/  VIADD R8, R7, 0xc0cafb0d ;  /* 0xc0cafb0d07087836 */ /* 0x000fca0000000000 */
[----:B------:R-:W-:-:S05]  /*03d0*/  LOP3.LUT R8, R8, 0xff800000, RZ, 0xc0, !PT ;  /* 0xff80000008087812 */ /* 0x000fca00078ec0ff */
[----:B------:R-:W-:Y:S01]  /*03e0*/  IMAD.IADD R7, R7, 0x1, -R8 ;  /* 0x0000000107077824 */ /* 0x000fe200078e0a08 */
[----:B------:R-:W-:-:S03]  /*03f0*/  I2FP.F32.S32 R8, R8 ;  /* 0x0000000800087245 */ /* 0x000fc60000201400 */
[C---:B------:R-:W-:Y:S01]  /*0400*/  FADD R10, R7.reuse, 1 ;  /* 0x3f800000070a7421 */ /* 0x040fe20000000000 */
[----:B------:R-:W-:Y:S01]  /*0410*/  FADD R9, R7, -1 ;  /* 0xbf80000007097421 */ /* 0x000fe20000000000 */
[----:B------:R-:W-:Y:S02]  /*0420*/  FSEL R7, RZ, -24, P0 ;  /* 0xc1c00000ff077808 */ /* 0x000fe40000000000 */
[----:B------:R-:W-:Y:S01]  /*0430*/  FSETP.NEU.AND P0, PT, |R6|, +INF , PT ;  /* 0x7f8000000600780b */ /* 0x000fe20003f0d200 */
[----:B------:R-:W-:Y:S01]  /*0440*/  FADD R11, R9, R9 ;  /* 0x00000009090b7221 */ /* 0x000fe20000000000 */
[----:B------:R-:W0:Y:S01]  /*0450*/  MUFU.RCP R10, R10 ;  /* 0x0000000a000a7308 */ /* 0x000e220000001000 */
[----:B------:R-:W-:Y:S01]  /*0460*/  FFMA R7, R8, 1.1920928955078125e-07, R7 ;  /* 0x3400000008077823 */ /* 0x000fe20000000007 */
[----:B------:R-:W-:Y:S01]  /*0470*/  FSETP.EQ.OR P0, PT, R6, RZ, !P0 ;  /* 0x000000ff0600720b */ /* 0x000fe20004702400 */
[----:B0-----:R-:W-:-:S04]  /*0480*/  FMUL R12, R10, R11 ;  /* 0x0000000b0a0c7220 */ /* 0x001fc80000400000 */
[----:B------:R-:W-:Y:S01]  /*0490*/  FADD R11, R9, -R12 ;  /* 0x8000000c090b7221 */ /* 0x000fe20000000000 */
[CC--:B------:R-:W-:Y:S01]  /*04a0*/  FMUL R8, R12.reuse, R12.reuse ;  /* 0x0000000c0c087220 */ /* 0x0c0fe20000400000 */
[----:B------:R-:W-:Y:S02]  /*04b0*/  FFMA R16, R12, 1.4426950216293334961, R7 ;  /* 0x3fb8aa3b0c107823 */ /* 0x000fe40000000007 */
[----:B------:R-:W-:Y:S01]  /*04c0*/  FADD R14, R11, R11 ;  /* 0x0000000b0b0e7221 */ /* 0x000fe20000000000 */
[C---:B------:R-:W-:Y:S01]  /*04d0*/  FFMA R11, R8.reuse, R13, 0.0032181653659790754318 ;  /* 0x3b52e7db080b7423 */ /* 0x040fe2000000000d */
[----:B------:R-:W-:Y:S02]  /*04e0*/  FADD R7, R7, -R16 ;  /* 0x8000001007077221 */ /* 0x000fe40000000000 */
[----:B------:R-:W-:Y:S01]  /*04f0*/  FFMA R9, R9, -R12, R14 ;  /* 0x8000000c09097223 */ /* 0x000fe2000000000e */
[----:B------:R-:W-:Y:S01]  /*0500*/  FFMA R11, R8, R11, 0.018033718690276145935 ;  /* 0x3c93bb73080b7423 */ /* 0x000fe2000000000b */
[----:B------:R-:W-:-:S02]  /*0510*/  FFMA R14, R12, 1.4426950216293334961, R7 ;  /* 0x3fb8aa3b0c0e7823 */ /* 0x000fc40000000007 */
[----:B------:R-:W-:Y:S01]  /*0520*/  FMUL R9, R10, R9 ;  /* 0x000000090a097220 */ /* 0x000fe20000400000 */
[----:B------:R-:W-:-:S03]  /*0530*/  FFMA R11, R8, R11, 0.12022458761930465698 ;  /* 0x3df6384f080b7423 */ /* 0x000fc6000000000b */
[----:B------:R-:W-:Y:S01]  /*0540*/  FFMA R7, R9, 1.4426950216293334961, R14 ;  /* 0x3fb8aa3b09077823 */ /* 0x000fe2000000000e */
[----:B------:R-:W-:-:S03]  /*0550*/  FMUL R11, R8, R11 ;  /* 0x0000000b080b7220 */ /* 0x000fc60000400000 */
[----:B------:R-:W-:Y:S01]  /*0560*/  FFMA R8, R12, 1.9251366722983220825e-08, R7 ;  /* 0x32a55e340c087823 */ /* 0x000fe20000000007 */
[----:B------:R-:W-:-:S04]  /*0570*/  FMUL R7, R11, 3 ;  /* 0x404000000b077820 */ /* 0x000fc80000400000 */
[----:B------:R-:W-:-:S04]  /*0580*/  FFMA R7, R9, R7, R8 ;  /* 0x0000000709077223 */ /* 0x000fc80000000008 */
[----:B------:R-:W-:-:S04]  /*0590*/  FFMA R7, R12, R11, R7 ;  /* 0x0000000b0c077223 */ /* 0x000fc80000000007 */
[----:B------:R-:W-:-:S04]  /*05a0*/  FADD R9, R16, R7 ;  /* 0x0000000710097221 */ /* 0x000fc80000000000 */
[----:B------:R-:W-:-:S04]  /*05b0*/  FADD R16, -R16, R9 ;  /* 0x0000000910107221 */ /* 0x000fc80000000100 */
[----:B------:R-:W-:Y:S01]  /*05c0*/  FADD R7, R7, -R16 ;  /* 0x8000001007077221 */ /* 0x000fe20000000000 */
[----:B------:R-:W-:Y:S06]  /*05d0*/  @!P1 BRA `(.L_x_20) ;  /* 0x0000000c00989947 */ /* 0x000fec0003800000 */
[C---:B------:R-:W-:Y:S01]  /*05e0*/  FSETP.GEU.AND P1, PT, R6.reuse, RZ, PT ;  /* 0x000000ff0600720b */ /* 0x040fe20003f2e000 */
[----:B------:R-:W-:-:S05]  /*05f0*/  FADD R8, R6, R6 ;  /* 0x0000000606087221 */ /* 0x000fca0000000000 */
[----:B------:R-:W-:-:S07]  /*0600*/  LOP3.LUT R10, R8, 0x7fffffff, RZ, 0xc0, !PT ;  /* 0x7fffffff080a7812 */ /* 0x000fce00078ec0ff */
[----:B------:R-:W-:Y:S05]  /*0610*/  @P1 BRA `(.L_x_21) ;  /* 0x0000000400c41947 */ /* 0x000fea0003800000 */
[----:B------:R-:W2:Y:S04]  /*0620*/  LDG.E.64 R28, desc[UR6][R20.64] ;  /* 0x00000006141c7981 */ /* 0x000ea8000c1e1b00 */
[----:B------:R-:W3:Y:S04]  /*0630*/  LDG.E.64 R26, desc[UR6][R20.64+0x8] ;  /* 0x00000806141a7981 */ /* 0x000ee8000c1e1b00 */
[----:B------:R-:W4:Y:S04]  /*0640*/  LDG.E.64 R14, desc[UR6][R20.64+0x10] ;  /* 0x00001006140e7981 */ /* 0x000f28000c1e1b00 */
[----:B------:R-:W5:Y:S04]  /*0650*/  LDG.E.64 R12, desc[UR6][R20.64+0x18] ;  /* 0x00001806140c7981 */ /* 0x000f68000c1e1b00 */
[----:B------:R-:W5:Y:S01]  /*0660*/  LDG.E.64 R16, desc[UR6][R20.64+0x20] ;  /* 0x0000200614107981 */ /* 0x000f62000c1e1b00 */
[C---:B------:R-:W-:Y:S01]  /*0670*/  FMUL R34, R9.reuse, 1 ;  /* 0x3f80000009227820 */ /* 0x040fe20000400000 */
[----:B------:R-:W-:-:S03]  /*0680*/  FMUL R32, R9, 3 ;  /* 0x4040000009207820 */ /* 0x000fc60000400000 */
[----:B------:R-:W0:Y:S01]  /*0690*/  FRND R11, R34 ;  /* 0x00000022000b7307 */ /* 0x000e220000201000 */
[C---:B------:R-:W-:Y:S01]  /*06a0*/  FADD R30, R9.reuse, -R34 ;  /* 0x80000022091e7221 */ /* 0x040fe20000000000 */
[----:B------:R-:W-:Y:S01]  /*06b0*/  FFMA R36, R9, 3, -R32 ;  /* 0x4040000009247823 */ /* 0x000fe20000000820 */
[C---:B------:R-:W-:Y:S02]  /*06c0*/  FSETP.GT.AND P5, PT, |R34|.reuse, 152, PT ;  /* 0x431800002200780b */ /* 0x040fe40003fa4200 */
[----:B------:R-:W-:Y:S01]  /*06d0*/  FADD R30, R7, R30 ;  /* 0x0000001e071e7221 */ /* 0x000fe20000000000 */
[----:B------:R-:W-:Y:S02]  /*06e0*/  FSETP.GEU.AND P4, PT, R34, RZ, PT ;  /* 0x000000ff2200720b */ /* 0x000fe40003f8e000 */
[----:B------:R-:W1:Y:S01]  /*06f0*/  FRND R33, R32 ;  /* 0x0000002000217307 */ /* 0x000e620000201000 */
[----:B------:R-:W-:Y:S01]  /*0700*/  FSETP.GT.AND P3, PT, |R32|, 152, PT ;  /* 0x431800002000780b */ /* 0x000fe20003f64200 */
[----:B0-----:R-:W-:Y:S01]  /*0710*/  FADD R31, R34, -R11 ;  /* 0x8000000b221f7221 */ /* 0x001fe20000000000 */
[----:B------:R-:W-:Y:S01]  /*0720*/  FSETP.GT.AND P1, PT, R11, RZ, PT ;  /* 0x000000ff0b00720b */ /* 0x000fe20003f24000 */
[----:B------:R-:W-:-:S04]  /*0730*/  FFMA R11, R7, 3, R36 ;  /* 0x40400000070b7823 */ /* 0x000fc80000000024 */
[----:B------:R-:W0:Y:S01]  /*0740*/  F2I.NTZ R34, R34 ;  /* 0x0000002200227305 */ /* 0x000e220000203100 */
[----:B------:R-:W-:Y:S01]  /*0750*/  FADD R31, R30, R31 ;  /* 0x0000001f1e1f7221 */ /* 0x000fe20000000000 */
[----:B------:R-:W-:Y:S02]  /*0760*/  IMAD.MOV.U32 R30, RZ, RZ, 0x391fcb8e ;  /* 0x391fcb8eff1e7424 */ /* 0x000fe400078e00ff */
[C---:B-1----:R-:W-:Y:S01]  /*0770*/  FADD R36, R32.reuse, -R33 ;  /* 0x8000002120247221 */ /* 0x042fe20000000000 */
[----:B------:R-:W-:Y:S02]  /*0780*/  FSETP.GT.AND P6, PT, R33, RZ, PT ;  /* 0x000000ff2100720b */ /* 0x000fe40003fc4000 */
[----:B------:R-:W-:Y:S01]  /*0790*/  SEL R33, RZ, 0x83000000, P1 ;  /* 0x83000000ff217807 */ /* 0x000fe20000800000 */
[----:B------:R-:W-:Y:S01]  /*07a0*/  FADD R11, R11, R36 ;  /* 0x000000240b0b7221 */ /* 0x000fe20000000000 */
[----:B------:R-:W-:Y:S01]  /*07b0*/  FFMA R36, R31, R30, 0.0013391353422775864601 ;  /* 0x3aaf85ed1f247423 */ /* 0x000fe2000000001e */
[----:B------:R-:W-:-:S02]  /*07c0*/  FSETP.GEU.AND P1, PT, R32, RZ, PT ;  /* 0x000000ff2000720b */ /* 0x000fc40003f2e000 */
[----:B------:R-:W1:Y:S01]  /*07d0*/  F2I.NTZ R32, R32 ;  /* 0x0000002000207305 */ /* 0x000e620000203100 */
[----:B------:R-:W-:-:S04]  /*07e0*/  FFMA R36, R31, R36, 0.0096188392490148544312 ;  /* 0x3c1d98561f247423 */ /* 0x000fc80000000024 */
[----:B------:R-:W-:-:S04]  /*07f0*/  FFMA R36, R31, R36, 0.055503588169813156128 ;  /* 0x3d6357bb1f247423 */ /* 0x000fc80000000024 */
[----:B------:R-:W-:-:S04]  /*0800*/  FFMA R36, R31, R36, 0.24022644758224487305 ;  /* 0x3e75fdec1f247423 */ /* 0x000fc80000000024 */
[----:B------:R-:W-:-:S04]  /*0810*/  FFMA R36, R31, R36, 0.69314718246459960938 ;  /* 0x3f3172181f247423 */ /* 0x000fc80000000024 */
[----:B------:R-:W-:Y:S01]  /*0820*/  FFMA R36, R31, R36, 1 ;  /* 0x3f8000001f247423 */ /* 0x000fe20000000024 */
[----:B0-----:R-:W-:Y:S01]  /*0830*/  LEA R31, R34, -R33, 0x17 ;  /* 0x80000021221f7211 */ /* 0x001fe200078eb8ff */
[----:B------:R-:W-:-:S04]  /*0840*/  VIADD R33, R33, 0x7f000000 ;  /* 0x7f00000021217836 */ /* 0x000fc80000000000 */
[----:B------:R-:W-:Y:S01]  /*0850*/  FMUL R36, R36, R33 ;  /* 0x0000002124247220 */ /* 0x000fe20000400000 */
[----:B------:R-:W-:-:S03]  /*0860*/  FFMA R33, R11, R30, 0.0013391353422775864601 ;  /* 0x3aaf85ed0b217423 */ /* 0x000fc6000000001e */
[----:B------:R-:W-:Y:S01]  /*0870*/  FMUL R31, R36, R31 ;  /* 0x0000001f241f7220 */ /* 0x000fe20000400000 */
[----:B------:R-:W-:Y:S01]  /*0880*/  FFMA R33, R11, R33, 0.0096188392490148544312 ;  /* 0x3c1d98560b217423 */ /* 0x000fe20000000021 */
[----:B------:R-:W-:-:S03]  /*0890*/  @P5 FSEL R31, RZ, +INF , !P4 ;  /* 0x7f800000ff1f5808 */ /* 0x000fc60006000000 */
[----:B------:R-:W-:-:S04]  /*08a0*/  FFMA R33, R11, R33, 0.055503588169813156128 ;  /* 0x3d6357bb0b217423 */ /* 0x000fc80000000021 */
[----:B------:R-:W-:-:S04]  /*08b0*/  FFMA R34, R11, R33, 0.24022644758224487305 ;  /* 0x3e75fdec0b227423 */ /* 0x000fc80000000021 */
[----:B------:R-:W-:-:S04]  /*08c0*/  FFMA R34, R11, R34, 0.69314718246459960938 ;  /* 0x3f3172180b227423 */ /* 0x000fc80000000022 */
[----:B------:R-:W-:Y:S01]  /*08d0*/  FFMA R34, R11, R34, 1 ;  /* 0x3f8000000b227423 */ /* 0x000fe20000000022 */
[----:B------:R-:W-:Y:S02]  /*08e0*/  SEL R11, RZ, 0x83000000, P6 ;  /* 0x83000000ff0b7807 */ /* 0x000fe40003000000 */
[----:B------:R-:W-:-:S03]  /*08f0*/  FSETP.NAN.AND P6, PT, |R6|, |R6|, PT ;  /* 0x400000060600720b */ /* 0x000fc60003fc8200 */
[----:B------:R-:W-:Y:S01]  /*0900*/  VIADD R33, R11, 0x7f000000 ;  /* 0x7f0000000b217836 */ /* 0x000fe20000000000 */
[----:B-1----:R-:W-:Y:S01]  /*0910*/  LEA R11, R32, -R11, 0x17 ;  /* 0x8000000b200b7211 */ /* 0x002fe200078eb8ff */
[----:B------:R-:W-:Y:S02]  /*0920*/  FMUL R32, R9, 4 ;  /* 0x4080000009207820 */ /* 0x000fe40000400000 */
[----:B------:R-:W-:Y:S01]  /*0930*/  FMUL R34, R34, R33 ;  /* 0x0000002122227220 */ /* 0x000fe20000400000 */
[----:B------:R-:W-:-:S03]  /*0940*/  FADD R33, R6, 1 ;  /* 0x3f80000006217421 */ /* 0x000fc60000000000 */
[----:B------:R-:W-:Y:S01]  /*0950*/  FMUL R35, R34, R11 ;  /* 0x0000000b22237220 */ /* 0x000fe20000400000 */
[C---:B------:R-:W-:Y:S01]  /*0960*/  FMUL R34, R9.reuse, 2 ;  /* 0x4000000009227820 */ /* 0x040fe20000400000 */
[----:B------:R-:W-:Y:S01]  /*0970*/  @!P6 FSEL R33, R8, -R31, P0 ;  /* 0x8000001f0821e208 */ /* 0x000fe20000000000 */
[----:B------:R-:W-:Y:S01]  /*0980*/  FADD R11, R6, 3 ;  /* 0x40400000060b7421 */ /* 0x000fe20000000000 */
[----:B------:R-:W-:Y:S01]  /*0990*/  @P3 FSEL R35, RZ, +INF , !P1 ;  /* 0x7f800000ff233808 */ /* 0x000fe20004800000 */
[----:B------:R-:W0:Y:S01]  /*09a0*/  FRND R31, R34 ;  /* 0x00000022001f7307 */ /* 0x000e220000201000 */
[----:B------:R-:W-:Y:S02]  /*09b0*/  FSETP.GT.AND P3, PT, |R34|, 152, PT ;  /* 0x431800002200780b */ /* 0x000fe40003f64200 */
[----:B------:R-:W-:Y:S01]  /*09c0*/  @!P6 FSEL R11, R8, -R35, P0 ;  /* 0x80000023080be208 */ /* 0x000fe20000000000 */
[----:B------:R-:W-:Y:S01]  /*09d0*/  FFMA R8, R9, 2, -R34 ;  /* 0x4000000009087823 */ /* 0x000fe20000000822 */
[----:B------:R-:W-:-:S03]  /*09e0*/  FSETP.GEU.AND P4, PT, R34, RZ, PT ;  /* 0x000000ff2200720b */ /* 0x000fc60003f8e000 */
[----:B------:R-:W-:Y:S01]  /*09f0*/  FFMA R8, R7, 2, R8 ;  /* 0x4000000007087823 */ /* 0x000fe20000000008 */
[----:B0-----:R-:W-:Y:S01]  /*0a00*/  FADD R35, R34, -R31 ;  /* 0x8000001f22237221 */ /* 0x001fe20000000000 */
[----:B------:R-:W-:Y:S01]  /*0a10*/  FSETP.GT.AND P1, PT, R31, RZ, PT ;  /* 0x000000ff1f00720b */ /* 0x000fe20003f24000 */
[----:B------:R-:W-:Y:S02]  /*0a20*/  F2I.NTZ R34, R34 ;  /* 0x0000002200227305 */ /* 0x000fe40000203100 */
[----:B------:R-:W-:Y:S01]  /*0a30*/  FADD R35, R8, R35 ;  /* 0x0000002308237221 */ /* 0x000fe20000000000 */
[----:B------:R-:W-:Y:S01]  /*0a40*/  FFMA R8, R9, 4, -R32 ;  /* 0x4080000009087823 */ /* 0x000fe20000000820 */
[----:B------:R-:W-:Y:S02]  /*0a50*/  SEL R31, RZ, 0x83000000, P1 ;  /* 0x83000000ff1f7807 */ /* 0x000fe40000800000 */
[----:B------:R-:W-:Y:S01]  /*0a60*/  FFMA R36, R35, R30, 0.0013391353422775864601 ;  /* 0x3aaf85ed23247423 */ /* 0x000fe2000000001e */
[----:B------:R-:W-:-:S02]  /*0a70*/  FFMA R8, R7, 4, R8 ;  /* 0x4080000007087823 */ /* 0x000fc40000000008 */
[----:B------:R-:W0:Y:S01]  /*0a80*/  FRND R7, R32 ;  /* 0x0000002000077307 */ /* 0x000e220000201000 */
[----:B------:R-:W-:-:S04]  /*0a90*/  FFMA R36, R35, R36, 0.0096188392490148544312 ;  /* 0x3c1d985623247423 */ /* 0x000fc80000000024 */
[----:B------:R-:W-:-:S04]  /*0aa0*/  FFMA R36, R35, R36, 0.055503588169813156128 ;  /* 0x3d6357bb23247423 */ /* 0x000fc80000000024 */
[----:B------:R-:W-:-:S04]  /*0ab0*/  FFMA R36, R35, R36, 0.24022644758224487305 ;  /* 0x3e75fdec23247423 */ /* 0x000fc80000000024 */
[----:B------:R-:W-:Y:S01]  /*0ac0*/  FFMA R36, R35, R36, 0.69314718246459960938 ;  /* 0x3f31721823247423 */ /* 0x000fe20000000024 */
[----:B0-----:R-:W-:Y:S01]  /*0ad0*/  FADD R9, R32, -R7 ;  /* 0x8000000720097221 */ /* 0x001fe20000000000 */
[----:B------:R-:W-:Y:S02]  /*0ae0*/  FSETP.GT.AND P1, PT, R7, RZ, PT ;  /* 0x000000ff0700720b */ /* 0x000fe40003f24000 */
[----:B------:R-:W-:Y:S01]  /*0af0*/  FFMA R35, R35, R36, 1 ;  /* 0x3f80000023237423 */ /* 0x000fe20000000024 */
[----:B------:R-:W0:Y:S01]  /*0b00*/  F2I.NTZ R7, R32 ;  /* 0x0000002000077305 */ /* 0x000e220000203100 */
[----:B------:R-:W-:Y:S01]  /*0b10*/  FADD R9, R8, R9 ;  /* 0x0000000908097221 */ /* 0x000fe20000000000 */
[----:B------:R-:W-:Y:S01]  /*0b20*/  IMAD R8, R34, 0x800000, -R31 ;  /* 0x0080000022087824 */ /* 0x000fe200078e0a1f */
[----:B------:R-:W-:Y:S02]  /*0b30*/  SEL R34, RZ, 0x83000000, P1 ;  /* 0x83000000ff227807 */ /* 0x000fe40000800000 */
[----:B------:R-:W-:Y:S01]  /*0b40*/  FFMA R36, R9, R30, 0.0013391353422775864601 ;  /* 0x3aaf85ed09247423 */ /* 0x000fe2000000001e */
[----:B------:R-:W-:Y:S01]  /*0b50*/  VIADD R30, R31, 0x7f000000 ;  /* 0x7f0000001f1e7836 */ /* 0x000fe20000000000 */
[----:B------:R-:W-:-:S02]  /*0b60*/  FSETP.GT.AND P1, PT, |R32|, 152, PT ;  /* 0x431800002000780b */ /* 0x000fc40003f24200 */
[----:B------:R-:W-:Y:S01]  /*0b70*/  FFMA R36, R9, R36, 0.0096188392490148544312 ;  /* 0x3c1d985609247423 */ /* 0x000fe20000000024 */
[----:B------:R-:W-:Y:S01]  /*0b80*/  FMUL R35, R35, R30 ;  /* 0x0000001e23237220 */ /* 0x000fe20000400000 */
[C---:B------:R-:W-:Y:S01]  /*0b90*/  FADD R30, R6.reuse, 2 ;  /* 0x40000000061e7421 */ /* 0x040fe20000000000 */
[----:B------:R-:W-:Y:S01]  /*0ba0*/  FADD R6, R6, 4 ;  /* 0x4080000006067421 */ /* 0x000fe20000000000 */
[----:B------:R-:W-:Y:S01]  /*0bb0*/  FFMA R36, R9, R36, 0.055503588169813156128 ;  /* 0x3d6357bb09247423 */ /* 0x000fe20000000024 */
[----:B------:R-:W-:Y:S01]  /*0bc0*/  FMUL R35, R35, R8 ;  /* 0x0000000823237220 */ /* 0x000fe20000400000 */
[----:B------:R-:W-:Y:S01]  /*0bd0*/  @P3 FSEL R35, RZ, +INF , !P4 ;  /* 0x7f800000ff233808 */ /* 0x000fe20006000000 */
[----:B0-----:R-:W-:Y:S02]  /*0be0*/  IMAD R7, R7, 0x800000, -R34 ;  /* 0x0080000007077824 */ /* 0x001fe400078e0a22 */
[----:B------:R-:W-:Y:S01]  /*0bf0*/  FFMA R36, R9, R36, 0.24022644758224487305 ;  /* 0x3e75fdec09247423 */ /* 0x000fe20000000024 */
[----:B------:R-:W-:-:S02]  /*0c00*/  FSETP.GEU.AND P3, PT, R32, RZ, PT ;  /* 0x000000ff2000720b */ /* 0x000fc40003f6e000 */
[----:B------:R-:W-:Y:S01]  /*0c10*/  @!P6 FSEL R30, R10, R35, P0 ;  /* 0x000000230a1ee208 */ /* 0x000fe20000000000 */
[----:B------:R-:W-:-:S04]  /*0c20*/  FFMA R36, R9, R36, 0.69314718246459960938 ;  /* 0x3f31721809247423 */ /* 0x000fc80000000024 */
[----:B------:R-:W-:Y:S01]  /*0c30*/  FFMA R36, R9, R36, 1 ;  /* 0x3f80000009247423 */ /* 0x000fe20000000024 */
[----:B------:R-:W-:Y:S01]  /*0c40*/  IADD3 R9, PT, PT, R34, 0x7f000000, RZ ;  /* 0x7f00000022097810 */ /* 0x000fe20007ffe0ff */
[----:B------:R-:W-:Y:S04]  /*0c50*/  F2F.F64.F32 R30, R30 ;  /* 0x0000001e001e7310 */ /* 0x000fe80000201800 */
[----:B------:R-:W-:-:S04]  /*0c60*/  FMUL R36, R36, R9 ;  /* 0x0000000924247220 */ /* 0x000fc80000400000 */
[----:B------:R-:W3:Y:S01]  /*0c70*/  F2F.F64.F32 R8, R33 ;  /* 0x0000002100087310 */ /* 0x000ee20000201800 */
[----:B------:R-:W-:Y:S01]  /*0c80*/  FMUL R7, R36, R7 ;  /* 0x0000000724077220 */ /* 0x000fe20000400000 */
[----:B------:R-:W-:-:S04]  /*0c90*/  @P1 FSEL R7, RZ, +INF , !P3 ;  /* 0x7f800000ff071808 */ /* 0x000fc80005800000 */
[----:B------:R-:W-:-:S06]  /*0ca0*/  @!P6 FSEL R6, R10, R7, P0 ;  /* 0x000000070a06e208 */ /* 0x000fcc0000000000 */
[----:B------:R-:W-:Y:S01]  /*0cb0*/  F2F.F64.F32 R6, R6 ;  /* 0x0000000600067310 */ /* 0x000fe20000201800 */
[----:B--2---:R-:W-:-:S08]  /*0cc0*/  DADD R28, RZ, R28 ;  /* 0x00000000ff1c7229 */ /* 0x004fd0000000001c */
[----:B---3--:R-:W-:Y:S01]  /*0cd0*/  DFMA R8, R8, R26, R28 ;  /* 0x0000001a0808722b */ /* 0x008fe2000000001c */
[----:B------:R-:W5:Y:S07]  /*0ce0*/  F2F.F64.F32 R26, R11 ;  /* 0x0000000b001a7310 */ /* 0x000f6e0000201800 */
[----:B----4-:R-:W-:-:S08]  /*0cf0*/  DFMA R8, R30, R14, R8 ;  /* 0x0000000e1e08722b */ /* 0x010fd00000000008 */
[----:B-----5:R-:W-:-:S08]  /*0d00*/  DFMA R8, R26, R12, R8 ;  /* 0x0000000c1a08722b */ /* 0x020fd00000000008 */
[----:B------:R-:W-:Y:S01]  /*0d10*/  DFMA R16, R6, R16, R8 ;  /* 0x000000100610722b */ /* 0x000fe20000000008 */
[----:B------:R-:W-:Y:S10]  /*0d20*/  BRA `(.L_x_22) ;  /* 0x0000000400ec7947 */ /* 0x000ff40003800000 */
.L_x_21:
        /* <DEDUP_REMOVED lines=53> */
[----:B------:R-:W-:Y:S01]  /*1080*/  @!P6 FSEL R33, R8, R31, P0 ;  /* 0x0000001f0821e208 */ /* 0x000fe20000000000 */
[----:B------:R-:W-:Y:S01]  /*1090*/  FADD R11, R6, 3 ;  /* 0x40400000060b7421 */ /* 0x000fe20000000000 */
[----:B------:R-:W-:Y:S01]  /*10a0*/  @P3 FSEL R35, RZ, +INF , !P1 ;  /* 0x7f800000ff233808 */ /* 0x000fe20004800000 */
[----:B------:R-:W0:Y:S01]  /*10b0*/  FRND R31, R34 ;  /* 0x00000022001f7307 */ /* 0x000e220000201000 */
[----:B------:R-:W-:Y:S02]  /*10c0*/  FSETP.GT.AND P3, PT, |R34|, 152, PT ;  /* 0x431800002200780b */ /* 0x000fe40003f64200 */
[----:B------:R-:W-:Y:S01]  /*10d0*/  @!P6 FSEL R11, R8, R35, P0 ;  /* 0x00000023080be208 */ /* 0x000fe20000000000 */
        /* <DEDUP_REMOVED lines=54> */
.L_x_20:
[----:B------:R-:W2:Y:S04]  /*1440*/  LDG.E.64 R6, desc[UR6][R20.64] ;  /* 0x0000000614067981 */ /* 0x000ea8000c1e1b00 */
[----:B------:R-:W3:Y:S04]  /*1450*/  LDG.E.64 R8, desc[UR6][R20.64+0x8] ;  /* 0x0000080614087981 */ /* 0x000ee8000c1e1b00 */
[----:B------:R-:W4:Y:S04]  /*1460*/  LDG.E.64 R10, desc[UR6][R20.64+0x10] ;  /* 0x00001006140a7981 */ /* 0x000f28000c1e1b00 */
[----:B------:R-:W5:Y:S04]  /*1470*/  LDG.E.64 R12, desc[UR6][R20.64+0x18] ;  /* 0x00001806140c7981 */ /* 0x000f68000c1e1b00 */
[----:B------:R-:W5:Y:S01]  /*1480*/  LDG.E.64 R16, desc[UR6][R20.64+0x20] ;  /* 0x0000200614107981 */ /* 0x000f62000c1e1b00 */
[----:B--2---:R-:W-:-:S08]  /*1490*/  DADD R6, RZ, R6 ;  /* 0x00000000ff067229 */ /* 0x004fd00000000006 */
[----:B---3--:R-:W-:-:S08]  /*14a0*/  DADD R6, R6, R8 ;  /* 0x0000000006067229 */ /* 0x008fd00000000008 */
[----:B----4-:R-:W-:-:S08]  /*14b0*/  DADD R6, R6, R10 ;  /* 0x0000000006067229 */ /* 0x010fd0000000000a */
[----:B-----5:R-:W-:-:S08]  /*14c0*/  DADD R6, R6, R12 ;  /* 0x0000000006067229 */ /* 0x020fd0000000000c */
[----:B------:R-:W-:-:S11]  /*14d0*/  DADD R16, R6, R16 ;  /* 0x0000000006107229 */ /* 0x000fd60000000010 */
.L_x_22:
[----:B------:R-:W-:-:S14]  /*14e0*/  DSETP.NEU.AND P0, PT, |R4|, +INF , PT ;  /* 0x7ff000000400742a */ /* 0x000fdc0003f0d200 */
[----:B------:R-:W-:Y:S05]  /*14f0*/  @!P0 BRA `(.L_x_23) ;  /* 0x0000000000588947 */ /* 0x000fea0003800000 */
[----:B------:R-:W-:Y:S01]  /*1500*/  UMOV UR8, 0x6dc9c883 ;  /* 0x6dc9c88300087882 */ /* 0x000fe20000000000 */
[----:B------:R-:W-:Y:S01]  /*1510*/  UMOV UR9, 0x3fe45f30 ;  /* 0x3fe45f3000097882 */ /* 0x000fe20000000000 */
[C---:B------:R-:W-:Y:S02]  /*1520*/  DSETP.GE.AND P0, PT, |R4|.reuse, 2.14748364800000000000e+09, PT ;  /* 0x41e000000400742a */ /* 0x040fe40003f06200 */
[----:B------:R-:W-:Y:S01]  /*1530*/  DMUL R28, R4, UR8 ;  /* 0x00000008041c7c28 */ /* 0x000fe20008000000 */
[----:B------:R-:W-:Y:S01]  /*1540*/  UMOV UR8, 0x54442d18 ;  /* 0x54442d1800087882 */ /* 0x000fe20000000000 */
[----:B------:R-:W-:-:S08]  /*1550*/  UMOV UR9, 0x3ff921fb ;  /* 0x3ff921fb00097882 */ /* 0x000fd00000000000 */
[----:B------:R-:W0:Y:S08]  /*1560*/  F2I.F64 R28, R28 ;  /* 0x0000001c001c7311 */ /* 0x000e300000301100 */
[----:B0-----:R-:W0:Y:S02]  /*1570*/  I2F.F64 R26, R28 ;  /* 0x0000001c001a7312 */ /* 0x001e240000201c00 */
[----:B0-----:R-:W-:Y:S01]  /*1580*/  DFMA R6, R26, -UR8, R4 ;  /* 0x800000081a067c2b */ /* 0x001fe20008000004 */
[----:B------:R-:W-:Y:S01]  /*1590*/  UMOV UR8, 0x33145c00 ;  /* 0x33145c0000087882 */ /* 0x000fe20000000000 */
[----:B------:R-:W-:-:S06]  /*15a0*/  UMOV UR9, 0x3c91a626 ;  /* 0x3c91a62600097882 */ /* 0x000fcc0000000000 */
[----:B------:R-:W-:Y:S01]  /*15b0*/  DFMA R6, R26, -UR8, R6 ;  /* 0x800000081a067c2b */ /* 0x000fe20008000006 */
[----:B------:R-:W-:Y:S01]  /*15c0*/  UMOV UR8, 0x252049c0 ;  /* 0x252049c000087882 */ /* 0x000fe20000000000 */
[----:B------:R-:W-:-:S06]  /*15d0*/  UMOV UR9, 0x397b839a ;  /* 0x397b839a00097882 */ /* 0x000fcc0000000000 */
[----:B------:R-:W-:Y:S01]  /*15e0*/  DFMA R26, R26, -UR8, R6 ;  /* 0x800000081a1a7c2b */ /* 0x000fe20008000006 */
[----:B------:R-:W-:Y:S10]  /*15f0*/  @!P0 BRA `(.L_x_24) ;  /* 0x0000000000208947 */ /* 0x000ff40003800000 */
[----:B------:R-:W-:Y:S01]  /*1600*/  BSSY.RECONVERGENT B0, `(.L_x_25) ;  /* 0x0000003000007945 */ /* 0x000fe20003800200 */
[----:B------:R-:W-:-:S07]  /*1610*/  MOV R8, 0x1630 ;  /* 0x0000163000087802 */ /* 0x000fce0000000f00 */
[----:B-1----:R-:W-:Y:S05]  /*1620*/  CALL.REL.NOINC `($_Z11fitness_GPUiiPdS_$__internal_trig_reduction_slowpathd) ;  /* 0x0000000c000c7944 */ /* 0x002fea0003c00000 */
[----:B------:R-:W-:Y:S05]  /*1630*/  BSYNC.RECONVERGENT B0 ;  /* 0x0000000000007941 */ /* 0x000fea0003800200 */
.L_x_25:
[----:B------:R-:W-:Y:S01]  /*1640*/  IMAD.MOV.U32 R28, RZ, RZ, R6 ;  /* 0x000000ffff1c7224 */ /* 0x000fe200078e0006 */
[----:B------:R-:W-:Y:S06]  /*1650*/  BRA `(.L_x_24) ;  /* 0x0000000000087947 */ /* 0x000fec0003800000 */
.L_x_23:
[----:B------:R-:W-:Y:S01]  /*1660*/  DMUL R26, RZ, R4 ;  /* 0x00000004ff1a7228 */ /* 0x000fe20000000000 */
[----:B------:R-:W-:-:S10]  /*1670*/  MOV R28, RZ ;  /* 0x000000ff001c7202 */ /* 0x000fd40000000f00 */
.L_x_24:
[----:B------:R-:W-:-:S05]  /*1680*/  IMAD.SHL.U32 R4, R28, 0x40, RZ ;  /* 0x000000401c047824 */ /* 0x000fca00078e00ff */
[----:B------:R-:W-:-:S04]  /*1690*/  LOP3.LUT R4, R4, 0x40, RZ, 0xc0, !PT ;  /* 0x0000004004047812 */ /* 0x000fc800078ec0ff */
[----:B-1----:R-:W-:-:S05]  /*16a0*/  IADD3 R34, P0, PT, R4, UR10, RZ ;  /* 0x0000000a04227c10 */ /* 0x002fca000ff1e0ff */
[----:B------:R-:W-:-:S05]  /*16b0*/  IMAD.X R35, RZ, RZ, UR11, P0 ;  /* 0x0000000bff237e24 */ /* 0x000fca00080e06ff */
[----:B------:R-:W2:Y:S04]  /*16c0*/  LDG.E.128.CONSTANT R4, desc[UR6][R34.64] ;  /* 0x0000000622047981 */ /* 0x000ea8000c1e9d00 */
[----:B------:R-:W3:Y:S04]  /*16d0*/  LDG.E.128.CONSTANT R8, desc[UR6][R34.64+0x10] ;  /* 0x0000100622087981 */ /* 0x000ee8000c1e9d00 */
[----:B------:R-:W4:Y:S01]  /*16e0*/  LDG.E.128.CONSTANT R12, desc[UR6][R34.64+0x20] ;  /* 0x00002006220c7981 */ /* 0x000f22000c1e9d00 */
[----:B------:R-:W-:Y:S01]  /*16f0*/  LOP3.LUT R29, R28, 0x1, RZ, 0xc0, !PT ;  /* 0x000000011c1d7812 */ /* 0x000fe200078ec0ff */
[----:B------:R-:W-:Y:S01]  /*1700*/  DMUL R30, R26, R26 ;  /* 0x0000001a1a1e7228 */ /* 0x000fe20000000000 */
[----:B------:R-:W-:Y:S01]  /*1710*/  MOV R32, 0x20fd8164 ;  /* 0x20fd816400207802 */ /* 0x000fe20000000f00 */
[----:B------:R-:W-:Y:S01]  /*1720*/  BSSY.RECONVERGENT B0, `(.L_x_26) ;  /* 0x000005b000007945 */ /* 0x000fe20003800200 */
[----:B------:R-:W-:Y:S01]  /*1730*/  ISETP.NE.U32.AND P0, PT, R29, 0x1, PT ;  /* 0x000000011d00780c */ /* 0x000fe20003f05070 */
[----:B------:R-:W-:-:S03]  /*1740*/  IMAD.MOV.U32 R29, RZ, RZ, 0x3da8ff83 ;  /* 0x3da8ff83ff1d7424 */ /* 0x000fc600078e00ff */
[----:B------:R-:W-:Y:S02]  /*1750*/  FSEL R32, R32, -8.06006814911005101289e+34, !P0 ;  /* 0xf9785eba20207808 */ /* 0x000fe40004000000 */
[----:B------:R-:W-:-:S06]  /*1760*/  FSEL R33, -R29, 0.11223486810922622681, !P0 ;  /* 0x3de5db651d217808 */ /* 0x000fcc0004000100 */
[----:B--2---:R-:W-:-:S08]  /*1770*/  DFMA R4, R30, R32, R4 ;  /* 0x000000201e04722b */ /* 0x004fd00000000004 */
[----:B------:R-:W-:-:S08]  /*1780*/  DFMA R4, R30, R4, R6 ;  /* 0x000000041e04722b */ /* 0x000fd00000000006 */
[----:B---3--:R-:W-:-:S08]  /*1790*/  DFMA R4, R30, R4, R8 ;  /* 0x000000041e04722b */ /* 0x008fd00000000008 */
[----:B------:R-:W-:-:S08]  /*17a0*/  DFMA R4, R30, R4, R10 ;  /* 0x000000041e04722b */ /* 0x000fd0000000000a */
[----:B----4-:R-:W-:-:S08]  /*17b0*/  DFMA R4, R30, R4, R12 ;  /* 0x000000041e04722b */ /* 0x010fd0000000000c */
[----:B------:R-:W-:-:S08]  /*17c0*/  DFMA R4, R30, R4, R14 ;  /* 0x000000041e04722b */ /* 0x000fd0000000000e */
[----:B------:R-:W-:Y:S02]  /*17d0*/  DFMA R26, R4, R26, R26 ;  /* 0x0000001a041a722b */ /* 0x000fe4000000001a */
[----:B------:R-:W-:-:S10]  /*17e0*/  DFMA R4, R30, R4, 1 ;  /* 0x3ff000001e04742b */ /* 0x000fd40000000004 */
[----:B------:R-:W-:Y:S02]  /*17f0*/  FSEL R6, R4, R26, !P0 ;  /* 0x0000001a04067208 */ /* 0x000fe40004000000 */
[----:B------:R-:W-:Y:S02]  /*1800*/  FSEL R7, R5, R27, !P0 ;  /* 0x0000001b05077208 */ /* 0x000fe40004000000 */
[----:B------:R-:W-:-:S04]  /*1810*/  LOP3.LUT P0, RZ, R28, 0x2, RZ, 0xc0, !PT ;  /* 0x000000021cff7812 */ /* 0x000fc8000780c0ff */
[----:B------:R-:W-:-:S10]  /*1820*/  DADD R4, RZ, -R6 ;  /* 0x00000000ff047229 */ /* 0x000fd40000000806 */
[----:B------:R-:W-:Y:S01]  /*1830*/  FSEL R4, R6, R4, !P0 ;  /* 0x0000000406047208 */ /* 0x000fe20004000000 */
[----:B------:R-:W-:Y:S01]  /*1840*/  IMAD.MOV.U32 R6, RZ, RZ, 0x3f800000 ;  /* 0x3f800000ff067424 */ /* 0x000fe200078e00ff */
[----:B------:R-:W-:-:S06]  /*1850*/  FSEL R5, R7, R5, !P0 ;  /* 0x0000000507057208 */ /* 0x000fcc0004000000 */
[----:B------:R-:W-:-:S10]  /*1860*/  DADD R4, -R16, R4 ;  /* 0x0000000010047229 */ /* 0x000fd40000000104 */
[----:B------:R-:W0:Y:S02]  /*1870*/  F2F.F32.F64 R4, R4 ;  /* 0x0000000400047310 */ /* 0x000e240000301000 */
[----:B0-----:R-:W-:-:S13]  /*1880*/  FSETP.NEU.AND P0, PT, R4, 1, PT ;  /* 0x3f8000000400780b */ /* 0x001fda0003f0d000 */
[----:B------:R-:W-:Y:S05]  /*1890*/  @!P0 BRA `(.L_x_27) ;  /* 0x00000004000c8947 */ /* 0x000fea0003800000 */
[----:B------:R-:W-:-:S13]  /*18a0*/  FSETP.NAN.AND P0, PT, |R4|, |R4|, PT ;  /* 0x400000040400720b */ /* 0x000fda0003f08200 */
[----:B------:R-:W-:Y:S05]  /*18b0*/  @P0 BRA `(.L_x_28) ;  /* 0x0000000400000947 */ /* 0x000fea0003800000 */
[C---:B------:R-:W-:Y:S01]  /*18c0*/  FMUL R5, |R4|.reuse, 16777216 ;  /* 0x4b80000004057820 */ /* 0x040fe20000400200 */
[C---:B------:R-:W-:Y:S01]  /*18d0*/  FSETP.GEU.AND P0, PT, |R4|.reuse, 1.175494350822287508e-38, PT ;  /* 0x008000000400780b */ /* 0x040fe20003f0e200 */
[----:B------:R-:W-:Y:S01]  /*18e0*/  IMAD.MOV.U32 R11, RZ, RZ, 0x3a2c32e4 ;  /* 0x3a2c32e4ff0b7424 */ /* 0x000fe200078e00ff */
[----:B------:R-:W-:Y:S02]  /*18f0*/  FSETP.NEU.AND P4, PT, R4, RZ, PT ;  /* 0x000000ff0400720b */ /* 0x000fe40003f8d000 */
[----:B------:R-:W-:-:S04]  /*1900*/  FSEL R5, R5, |R4|, !P0 ;  /* 0x4000000405057208 */ /* 0x000fc80004000000 */
[----:B------:R-:W-:-:S04]  /*1910*/  IADD3 R6, PT, PT, R5, -0x3f3504f3, RZ ;  /* 0xc0cafb0d05067810 */ /* 0x000fc80007ffe0ff */
[----:B------:R-:W-:-:S05]  /*1920*/  LOP3.LUT R6, R6, 0xff800000, RZ, 0xc0, !PT ;  /* 0xff80000006067812 */ /* 0x000fca00078ec0ff */
[----:B------:R-:W-:Y:S01]  /*1930*/  IMAD.IADD R5, R5, 0x1, -R6 ;  /* 0x0000000105057824 */ /* 0x000fe200078e0a06 */
[----:B------:R-:W-:-:S03]  /*1940*/  I2FP.F32.S32 R6, R6 ;  /* 0x0000000600067245 */ /* 0x000fc60000201400 */
[C---:B------:R-:W-:Y:S01]  /*1950*/  FADD R8, R5.reuse, 1 ;  /* 0x3f80000005087421 */ /* 0x040fe20000000000 */
[----:B------:R-:W-:Y:S01]  /*1960*/  FADD R7, R5, -1 ;  /* 0xbf80000005077421 */ /* 0x000fe20000000000 */
[----:B------:R-:W-:-:S03]  /*1970*/  FSEL R5, RZ, -24, P0 ;  /* 0xc1c00000ff057808 */ /* 0x000fc60000000000 */
[----:B------:R-:W-:Y:S01]  /*1980*/  FADD R9, R7, R7 ;  /* 0x0000000707097221 */ /* 0x000fe20000000000 */
[----:B------:R-:W0:Y:S01]  /*1990*/  MUFU.RCP R8, R8 ;  /* 0x0000000800087308 */ /* 0x000e220000001000 */
[----:B------:R-:W-:Y:S02]  /*19a0*/  FFMA R5, R6, 1.1920928955078125e-07, R5 ;  /* 0x3400000006057823 */ /* 0x000fe40000000005 */
        /* <DEDUP_REMOVED lines=17> */
[----:B------:R-:W-:Y:S01]  /*1ac0*/  FFMA R9, R10, R9, R6 ;  /* 0x000000090a097223 */ /* 0x000fe20000000006 */
[----:B------:R-:W-:-:S03]  /*1ad0*/  MOV R10, 0x391fcb8e ;  /* 0x391fcb8e000a7802 */ /* 0x000fc60000000f00 */
[----:B------:R-:W-:-:S04]  /*1ae0*/  FADD R5, R14, R9 ;  /* 0x000000090e057221 */ /* 0x000fc80000000000 */
[----:B------:R-:W-:Y:S01]  /*1af0*/  FMUL R6, R5, 2 ;  /* 0x4000000005067820 */ /* 0x000fe20000400000 */
[----:B------:R-:W-:-:S03]  /*1b00*/  FADD R14, -R14, R5 ;  /* 0x000000050e0e7221 */ /* 0x000fc60000000100 */
[----:B------:R-:W0:Y:S01]  /*1b10*/  FRND R7, R6 ;  /* 0x0000000600077307 */ /* 0x000e220000201000 */
[----:B------:R-:W-:Y:S01]  /*1b20*/  FADD R14, R9, -R14 ;  /* 0x8000000e090e7221 */ /* 0x000fe20000000000 */
[----:B------:R-:W-:Y:S01]  /*1b30*/  FFMA R5, R5, 2, -R6 ;  /* 0x4000000005057823 */ /* 0x000fe20000000806 */
[C---:B------:R-:W-:Y:S02]  /*1b40*/  FSETP.GT.AND P1, PT, |R6|.reuse, 152, PT ;  /* 0x431800000600780b */ /* 0x040fe40003f24200 */
[----:B------:R-:W-:Y:S01]  /*1b50*/  FSETP.GEU.AND P3, PT, R6, RZ, PT ;  /* 0x000000ff0600720b */ /* 0x000fe20003f6e000 */
[----:B------:R-:W-:Y:S02]  /*1b60*/  FFMA R14, R14, 2, R5 ;  /* 0x400000000e0e7823 */ /* 0x000fe40000000005 */
[----:B------:R1:W2:Y:S01]  /*1b70*/  F2I.NTZ R8, R6 ;  /* 0x0000000600087305 */ /* 0x0002a20000203100 */
[----:B0-----:R-:W-:Y:S01]  /*1b80*/  FADD R5, R6, -R7 ;  /* 0x8000000706057221 */ /* 0x001fe20000000000 */
[----:B------:R-:W-:-:S02]  /*1b90*/  FSETP.GT.AND P0, PT, R7, RZ, PT ;  /* 0x000000ff0700720b */ /* 0x000fc40003f04000 */
[----:B-1----:R-:W-:Y:S01]  /*1ba0*/  FSEL R6, RZ, +INF , !P3 ;  /* 0x7f800000ff067808 */ /* 0x002fe20005800000 */
[----:B------:R-:W-:Y:S01]  /*1bb0*/  FADD R5, R5, R14 ;  /* 0x0000000e05057221 */ /* 0x000fe20000000000 */
[----:B------:R-:W-:Y:S02]  /*1bc0*/  SEL R7, RZ, 0x83000000, P0 ;  /* 0x83000000ff077807 */ /* 0x000fe40000000000 */
[----:B------:R-:W-:Y:S01]  /*1bd0*/  FSETP.NEU.AND P0, PT, |R4|, +INF , PT ;  /* 0x7f8000000400780b */ /* 0x000fe20003f0d200 */
[C---:B------:R-:W-:Y:S02]  /*1be0*/  FFMA R10, R5.reuse, R10, 0.0013391353422775864601 ;  /* 0x3aaf85ed050a7423 */ /* 0x040fe4000000000a */
[----:B--2---:R-:W-:Y:S02]  /*1bf0*/  IMAD R8, R8, 0x800000, -R7 ;  /* 0x0080000008087824 */ /* 0x004fe400078e0a07 */
[----:B------:R-:W-:Y:S01]  /*1c00*/  FFMA R10, R5, R10, 0.0096188392490148544312 ;  /* 0x3c1d9856050a7423 */ /* 0x000fe2000000000a */
[----:B------:R-:W-:-:S03]  /*1c10*/  VIADD R7, R7, 0x7f000000 ;  /* 0x7f00000007077836 */ /* 0x000fc60000000000 */
[----:B------:R-:W-:-:S04]  /*1c20*/  FFMA R10, R5, R10, 0.055503588169813156128 ;  /* 0x3d6357bb050a7423 */ /* 0x000fc8000000000a */
[----:B------:R-:W-:-:S04]  /*1c30*/  FFMA R10, R5, R10, 0.24022644758224487305 ;  /* 0x3e75fdec050a7423 */ /* 0x000fc8000000000a */
[----:B------:R-:W-:-:S04]  /*1c40*/  FFMA R10, R5, R10, 0.69314718246459960938 ;  /* 0x3f317218050a7423 */ /* 0x000fc8000000000a */
[----:B------:R-:W-:-:S04]  /*1c50*/  FFMA R10, R5, R10, 1 ;  /* 0x3f800000050a7423 */ /* 0x000fc8000000000a */
[----:B------:R-:W-:-:S04]  /*1c60*/  FMUL R7, R7, R10 ;  /* 0x0000000a07077220 */ /* 0x000fc80000400000 */
[----:B------:R-:W-:Y:S01]  /*1c70*/  @!P1 FMUL R6, R8, R7 ;  /* 0x0000000708069220 */ /* 0x000fe20000400000 */
[----:B------:R-:W-:Y:S06]  /*1c80*/  @P0 BRA P4, `(.L_x_27) ;  /* 0x0000000000100947 */ /* 0x000fec0002000000 */
[----:B------:R-:W-:-:S05]  /*1c90*/  FADD R4, R4, R4 ;  /* 0x0000000404047221 */ /* 0x000fca0000000000 */
[----:B------:R-:W-:Y:S01]  /*1ca0*/  LOP3.LUT R6, R4, 0x7fffffff, RZ, 0xc0, !PT ;  /* 0x7fffffff04067812 */ /* 0x000fe200078ec0ff */
[----:B------:R-:W-:Y:S06]  /*1cb0*/  BRA `(.L_x_27) ;  /* 0x0000000000047947 */ /* 0x000fec0003800000 */
.L_x_28:
[----:B------:R-:W-:-:S07]  /*1cc0*/  FADD R6, R4, 2 ;  /* 0x4000000004067421 */ /* 0x000fce0000000000 */
.L_x_27:
[----:B------:R-:W-:Y:S05]  /*1cd0*/  BSYNC.RECONVERGENT B0 ;  /* 0x0000000000007941 */ /* 0x000fea0003800200 */
.L_x_26:
[----:B------:R-:W0:Y:S01]  /*1ce0*/  F2F.F64.F32 R4, R6 ;  /* 0x0000000600047310 */ /* 0x000e220000201800 */
[----:B------:R-:W-:Y:S02]  /*1cf0*/  DADD R22, R22, 1 ;  /* 0x3ff0000016167429 */ /* 0x000fe40000000000 */
[----:B0-----:R-:W-:Y:S01]  /*1d00*/  DADD R18, R4, R18 ;  /* 0x0000000004127229 */ /* 0x001fe20000000012 */
[----:B------:R-:W-:Y:S10]  /*1d10*/  @P2 BRA `(.L_x_29) ;  /* 0xffffffe400842947 */ /* 0x000ff4000383ffff */
[----:B------:R-:W0:Y:S01]  /*1d20*/  LDC.64 R4, c[0x0][0x390] ;  /* 0x0000e400ff047b82 */ /* 0x000e220000000a00 */
[----:B------:R-:W1:Y:S01]  /*1d30*/  LDCU UR5, c[0x0][0x384] ;  /* 0x00007080ff0577ac */ /* 0x000e620008000800 */
[----:B0-----:R-:W-:Y:S01]  /*1d40*/  IMAD.WIDE R4, R25, 0x8, R4 ;  /* 0x0000000819047825 */ /* 0x001fe200078e0204 */
[----:B------:R-:W-:-:S04]  /*1d50*/  IADD3 R25, PT, PT, R0, R25, RZ ;  /* 0x0000001900197210 */ /* 0x000fc80007ffe0ff */
[----:B------:R0:W-:Y:S01]  /*1d60*/  STG.E.64 desc[UR6][R4.64], R18 ;  /* 0x0000001204007986 */ /* 0x0001e2000c101b06 */
[----:B-1----:R-:W-:-:S13]  /*1d70*/  ISETP.GE.AND P0, PT, R25, UR5, PT ;  /* 0x0000000519007c0c */ /* 0x002fda000bf06270 */
[----:B0-----:R-:W-:Y:S05]  /*1d80*/  @!P0 BRA `(.L_x_30) ;  /* 0xffffffe400508947 */ /* 0x001fea000383ffff */
[----:B------:R-:W-:Y:S05]  /*1d90*/  EXIT ;  /* 0x000000000000794d */ /* 0x000fea0003800000 */
        .weak           $__internal_0_$__cuda_sm20_div_rn_f64_full
        .type           $__internal_0_$__cuda_sm20_div_rn_f64_full,@function
        .size           $__internal_0_$__cuda_sm20_div_rn_f64_full,($_Z11fitness_GPUiiPdS_$__internal_trig_reduction_slowpathd - $__internal_0_$__cuda_sm20_div_rn_f64_full)
$__internal_0_$__cuda_sm20_div_rn_f64_full:
[C---:B------:R-:W-:Y:S01]  /*1da0*/  FSETP.GEU.AND P0, PT, |R7|.reuse, 1.469367938527859385e-39, PT ;  /* 0x001000000700780b */ /* 0x040fe20003f0e200 */
[----:B------:R-:W-:Y:S01]  /*1db0*/  IMAD.MOV.U32 R8, RZ, RZ, 0x1 ;  /* 0x00000001ff087424 */ /* 0x000fe200078e00ff */
[C---:B------:R-:W-:Y:S01]  /*1dc0*/  LOP3.LUT R4, R7.reuse, 0x800fffff, RZ, 0xc0, !PT ;  /* 0x800fffff07047812 */ /* 0x040fe200078ec0ff */
[----:B------:R-:W-:Y:S01]  /*1dd0*/  IMAD.MOV.U32 R16, RZ, RZ, 0x40000000 ;  /* 0x40000000ff107424 */ /* 0x000fe200078e00ff */
[----:B------:R-:W-:Y:S02]  /*1de0*/  LOP3.LUT R3, R7, 0x7ff00000, RZ, 0xc0, !PT ;  /* 0x7ff0000007037812 */ /* 0x000fe400078ec0ff */
[----:B------:R-:W-:Y:S01]  /*1df0*/  LOP3.LUT R5, R4, 0x3ff00000, RZ, 0xfc, !PT ;  /* 0x3ff0000004057812 */ /* 0x000fe200078efcff */
[----:B------:R-:W-:Y:S01]  /*1e00*/  IMAD.MOV.U32 R4, RZ, RZ, R6 ;  /* 0x000000ffff047224 */ /* 0x000fe200078e0006 */
[----:B------:R-:W-:Y:S02]  /*1e10*/  MOV R17, 0x1ca00000 ;  /* 0x1ca0000000117802 */ /* 0x000fe40000000f00 */
[----:B------:R-:W-:-:S02]  /*1e20*/  ISETP.LE.U32.AND P1, PT, R3, 0x40000000, PT ;  /* 0x400000000300780c */ /* 0x000fc40003f23070 */
[----:B------:R-:W-:Y:S01]  /*1e30*/  IADD3 R18, PT, PT, R16, -0x1, RZ ;  /* 0xffffffff10127810 */ /* 0x000fe20007ffe0ff */
[----:B------:R-:W-:Y:S01]  /*1e40*/  @!P0 DMUL R4, R6, 8.98846567431157953865e+307 ;  /* 0x7fe0000006048828 */ /* 0x000fe20000000000 */
[----:B------:R-:W-:-:S05]  /*1e50*/  SEL R12, R17, 0x63400000, !P1 ;  /* 0x63400000110c7807 */ /* 0x000fca0004800000 */
[----:B------:R-:W0:Y:S04]  /*1e60*/  MUFU.RCP64H R9, R5 ;  /* 0x0000000500097308 */ /* 0x000e280000001800 */
[----:B------:R-:W-:Y:S02]  /*1e70*/  @!P0 LOP3.LUT R3, R5, 0x7ff00000, RZ, 0xc0, !PT ;  /* 0x7ff0000005038812 */ /* 0x000fe400078ec0ff */
[----:B------:R-:W-:-:S03]  /*1e80*/  ISETP.GT.U32.AND P0, PT, R18, 0x7feffffe, PT ;  /* 0x7feffffe1200780c */ /* 0x000fc60003f04070 */
[----:B------:R-:W-:-:S05]  /*1e90*/  VIADD R18, R3, 0xffffffff ;  /* 0xffffffff03127836 */ /* 0x000fca0000000000 */
[----:B------:R-:W-:Y:S01]  /*1ea0*/  ISETP.GT.U32.OR P0, PT, R18, 0x7feffffe, P0 ;  /* 0x7feffffe1200780c */ /* 0x000fe20000704470 */
[----:B0-----:R-:W-:-:S08]  /*1eb0*/  DFMA R10, R8, -R4, 1 ;  /* 0x3ff00000080a742b */ /* 0x001fd00000000804 */
[----:B------:R-:W-:-:S08]  /*1ec0*/  DFMA R10, R10, R10, R10 ;  /* 0x0000000a0a0a722b */ /* 0x000fd0000000000a */
[----:B------:R-:W-:-:S08]  /*1ed0*/  DFMA R10, R8, R10, R8 ;  /* 0x0000000a080a722b */ /* 0x000fd00000000008 */
[----:B------:R-:W-:-:S08]  /*1ee0*/  DFMA R8, R10, -R4, 1 ;  /* 0x3ff000000a08742b */ /* 0x000fd00000000804 */
[----:B------:R-:W-:Y:S01]  /*1ef0*/  DFMA R8, R10, R8, R10 ;  /* 0x000000080a08722b */ /* 0x000fe2000000000a */
[----:B------:R-:W-:Y:S01]  /*1f00*/  LOP3.LUT R11, R12, 0x921fb, RZ, 0xfc, !PT ;  /* 0x000921fb0c0b7812 */ /* 0x000fe200078efcff */
[----:B------:R-:W-:-:S06]  /*1f10*/  IMAD.MOV.U32 R10, RZ, RZ, 0x54411744 ;  /* 0x54411744ff0a7424 */ /* 0x000fcc00078e00ff */
[----:B------:R-:W-:-:S08]  /*1f20*/  DMUL R12, R8, R10 ;  /* 0x0000000a080c7228 */ /* 0x000fd00000000000 */
[----:B------:R-:W-:-:S08]  /*1f30*/  DFMA R14, R12, -R4, R10 ;  /* 0x800000040c0e722b */ /* 0x000fd0000000000a */
[----:B------:R-:W-:Y:S01]  /*1f40*/  DFMA R8, R8, R14, R12 ;  /* 0x0000000e0808722b */ /* 0x000fe2000000000c */
[----:B------:R-:W-:Y:S10]  /*1f50*/  @P0 BRA `(.L_x_31) ;  /* 0x0000000000740947 */ /* 0x000ff40003800000 */
[----:B------:R-:W-:Y:S01]  /*1f60*/  LOP3.LUT R13, R7, 0x7ff00000, RZ, 0xc0, !PT ;  /* 0x7ff00000070d7812 */ /* 0x000fe200078ec0ff */
[----:B------:R-:W-:Y:S01]  /*1f70*/  IMAD.MOV.U32 R3, RZ, RZ, 0x40000000 ;  /* 0x40000000ff037424 */ /* 0x000fe200078e00ff */
[----:B------:R-:W-:Y:S02]  /*1f80*/  MOV R14, RZ ;  /* 0x000000ff000e7202 */ /* 0x000fe40000000f00 */
[C---:B------:R-:W-:Y:S02]  /*1f90*/  IADD3 R12, PT, PT, -R13.reuse, RZ, RZ ;  /* 0x000000ff0d0c7210 */ /* 0x040fe40007ffe1ff */
[----:B------:R-:W-:Y:S02]  /*1fa0*/  ISETP.LE.U32.AND P0, PT, R13, 0x40000000, PT ;  /* 0x400000000d00780c */ /* 0x000fe40003f03070 */
[----:B------:R-:W-:Y:S02]  /*1fb0*/  VIADDMNMX R3, R12, R3, 0xb9600000, !PT ;  /* 0xb96000000c037446 */ /* 0x000fe40007800103 */
[----:B------:R-:W-:-:S02]  /*1fc0*/  SEL R12, R17, 0x63400000, !P0 ;  /* 0x63400000110c7807 */ /* 0x000fc40004000000 */
[----:B------:R-:W-:-:S05]  /*1fd0*/  VIMNMX R3, PT, PT, R3, 0x46a00000, PT ;  /* 0x46a0000003037848 */ /* 0x000fca0003fe0100 */
[----:B------:R-:W-:-:S04]  /*1fe0*/  IMAD.IADD R3, R3, 0x1, -R12 ;  /* 0x0000000103037824 */ /* 0x000fc800078e0a0c */
[----:B------:R-:W-:-:S06]  /*1ff0*/  VIADD R15, R3, 0x7fe00000 ;  /* 0x7fe00000030f7836 */ /* 0x000fcc0000000000 */
[----:B------:R-:W-:-:S10]  /*2000*/  DMUL R12, R8, R14 ;  /* 0x0000000e080c7228 */ /* 0x000fd40000000000 */
[----:B------:R-:W-:-:S13]  /*2010*/  FSETP.GTU.AND P0, PT, |R13|, 1.469367938527859385e-39, PT ;  /* 0x001000000d00780b */ /* 0x000fda0003f0c200 */
[----:B------:R-:W-:Y:S05]  /*2020*/  @P0 BRA `(.L_x_32) ;  /* 0x0000000000840947 */ /* 0x000fea0003800000 */
[----:B------:R-:W-:Y:S01]  /*2030*/  DFMA R4, R8, -R4, R10 ;  /* 0x800000040804722b */ /* 0x000fe2000000000a */
[----:B------:R-:W-:-:S09]  /*2040*/  IMAD.MOV.U32 R14, RZ, RZ, RZ ;  /* 0x000000ffff0e7224 */ /* 0x000fd200078e00ff */
[C---:B------:R-:W-:Y:S02]  /*2050*/  FSETP.NEU.AND P0, PT, R5.reuse, RZ, PT ;  /* 0x000000ff0500720b */ /* 0x040fe40003f0d000 */
[----:B------:R-:W-:-:S04]  /*2060*/  LOP3.LUT R7, R5, 0x80000000, R7, 0x48, !PT ;  /* 0x8000000005077812 */ /* 0x000fc800078e4807 */
[----:B------:R-:W-:-:S07]  /*2070*/  LOP3.LUT R15, R7, R15, RZ, 0xfc, !PT ;  /* 0x0000000f070f7212 */ /* 0x000fce00078efcff */
[----:B------:R-:W-:Y:S05]  /*2080*/  @!P0 BRA `(.L_x_32) ;  /* 0x00000000006c8947 */ /* 0x000fea0003800000 */
[----:B------:R-:W-:Y:S01]  /*2090*/  IMAD.MOV R5, RZ, RZ, -R3 ;  /* 0x000000ffff057224 */ /* 0x000fe200078e0a03 */
[----:B------:R-:W-:Y:S02]  /*20a0*/  MOV R4, RZ ;  /* 0x000000ff00047202 */ /* 0x000fe40000000f00 */
[----:B------:R-:W-:-:S04]  /*20b0*/  IADD3 R3, PT, PT, -R3, -0x43300000, RZ ;  /* 0xbcd0000003037810 */ /* 0x000fc80007ffe1ff */
[----:B------:R-:W-:Y:S02]  /*20c0*/  DFMA R4, R12, -R4, R8 ;  /* 0x800000040c04722b */ /* 0x000fe40000000008 */
[----:B------:R-:W-:-:S08]  /*20d0*/  DMUL.RP R8, R8, R14 ;  /* 0x0000000e08087228 */ /* 0x000fd00000008000 */
[----:B------:R-:W-:Y:S02]  /*20e0*/  FSETP.NEU.AND P0, PT, |R5|, R3, PT ;  /* 0x000000030500720b */ /* 0x000fe40003f0d200 */
[----:B------:R-:W-:Y:S02]  /*20f0*/  LOP3.LUT R7, R9, R7, RZ, 0x3c, !PT ;  /* 0x0000000709077212 */ /* 0x000fe400078e3cff */
[----:B------:R-:W-:Y:S02]  /*2100*/  FSEL R12, R8, R12, !P0 ;  /* 0x0000000c080c7208 */ /* 0x000fe40004000000 */
[----:B------:R-:W-:Y:S01]  /*2110*/  FSEL R13, R7, R13, !P0 ;  /* 0x0000000d070d7208 */ /* 0x000fe20004000000 */
[----:B------:R-:W-:Y:S06]  /*2120*/  BRA `(.L_x_32) ;  /* 0x0000000000447947 */ /* 0x000fec0003800000 */
.L_x_31:
[----:B------:R-:W-:-:S14]  /*2130*/  DSETP.NAN.AND P0, PT, R6, R6, PT ;  /* 0x000000060600722a */ /* 0x000fdc0003f08000 */
[----:B------:R-:W-:Y:S05]  /*2140*/  @P0 BRA `(.L_x_33) ;  /* 0x0000000000340947 */ /* 0x000fea0003800000 */
[----:B------:R-:W-:Y:S01]  /*2150*/  ISETP.NE.AND P0, PT, R16, R3, PT ;  /* 0x000000031000720c */ /* 0x000fe20003f05270 */
[----:B------:R-:W-:Y:S02]  /*2160*/  IMAD.MOV.U32 R12, RZ, RZ, 0x0 ;  /* 0x00000000ff0c7424 */ /* 0x000fe400078e00ff */
[----:B------:R-:W-:-:S10]  /*2170*/  IMAD.MOV.U32 R13, RZ, RZ, -0x80000 ;  /* 0xfff80000ff0d7424 */ /* 0x000fd400078e00ff */
[----:B------:R-:W-:Y:S05]  /*2180*/  @!P0 BRA `(.L_x_32) ;  /* 0x00000000002c8947 */ /* 0x000fea0003800000 */
[----:B------:R-:W-:Y:S02]  /*2190*/  ISETP.NE.AND P0, PT, R16, 0x7ff00000, PT ;  /* 0x7ff000001000780c */ /* 0x000fe40003f05270 */
[----:B------:R-:W-:Y:S02]  /*21a0*/  LOP3.LUT R6, R7, 0x400921fb, RZ, 0x3c, !PT ;  /* 0x400921fb07067812 */ /* 0x000fe400078e3cff */
[----:B------:R-:W-:Y:S02]  /*21b0*/  ISETP.EQ.OR P0, PT, R3, RZ, !P0 ;  /* 0x000000ff0300720c */ /* 0x000fe40004702670 */
[----:B------:R-:W-:-:S11]  /*21c0*/  LOP3.LUT R13, R6, 0x80000000, RZ, 0xc0, !PT ;  /* 0x80000000060d7812 */ /* 0x000fd600078ec0ff */
[----:B------:R-:W-:Y:S02]  /*21d0*/  @P0 LOP3.LUT R3, R13, 0x7ff00000, RZ, 0xfc, !PT ;  /* 0x7ff000000d030812 */ /* 0x000fe400078efcff */
[----:B------:R-:W-:Y:S01]  /*21e0*/  @!P0 MOV R12, RZ ;  /* 0x000000ff000c8202 */ /* 0x000fe20000000f00 */
[----:B------:R-:W-:Y:S01]  /*21f0*/  @P0 IMAD.MOV.U32 R12, RZ, RZ, RZ ;  /* 0x000000ffff0c0224 */ /* 0x000fe200078e00ff */
[----:B------:R-:W-:Y:S01]  /*2200*/  @P0 MOV R13, R3 ;  /* 0x00000003000d0202 */ /* 0x000fe20000000f00 */
[----:B------:R-:W-:Y:S06]  /*2210*/  BRA `(.L_x_32) ;  /* 0x0000000000087947 */ /* 0x000fec0003800000 */
.L_x_33:
[----:B------:R-:W-:Y:S01]  /*2220*/  LOP3.LUT R13, R7, 0x80000, RZ, 0xfc, !PT ;  /* 0x00080000070d7812 */ /* 0x000fe200078efcff */
[----:B------:R-:W-:-:S07]  /*2230*/  IMAD.MOV.U32 R12, RZ, RZ, R6 ;  /* 0x000000ffff0c7224 */ /* 0x000fce00078e0006 */
.L_x_32:
[----:B------:R-:W-:-:S04]  /*2240*/  MOV R3, 0x0 ;  /* 0x0000000000037802 */ /* 0x000fc80000000f00 */
[----:B------:R-:W-:Y:S05]  /*2250*/  RET.REL.NODEC R2 `(_Z11fitness_GPUiiPdS_) ;  /* 0xffffffdc02687950 */ /* 0x000fea0003c3ffff */
        .type           $_Z11fitness_GPUiiPdS_$__internal_trig_reduction_slowpathd,@function
        .size           $_Z11fitness_GPUiiPdS_$__internal_trig_reduction_slowpathd,(.L_x_43 - $_Z11fitness_GPUiiPdS_$__internal_trig_reduction_slowpathd)
$_Z11fitness_GPUiiPdS_$__internal_trig_reduction_slowpathd:
[----:B------:R-:W-:Y:S01]  /*2260*/  SHF.R.U32.HI R14, RZ, 0x14, R5 ;  /* 0x00000014ff0e7819 */ /* 0x000fe20000011605 */
[----:B------:R-:W-:Y:S01]  /*2270*/  IMAD.MOV.U32 R26, RZ, RZ, R4 ;  /* 0x000000ffff1a7224 */ /* 0x000fe200078e0004 */
[----:B------:R-:W-:Y:S01]  /*2280*/  MOV R27, R5 ;  /* 0x00000005001b7202 */ /* 0x000fe20000000f00 */
[----:B------:R-:W-:Y:S01]  /*2290*/  IMAD.MOV.U32 R6, RZ, RZ, RZ ;  /* 0x000000ffff067224 */ /* 0x000fe200078e00ff */
[----:B------:R-:W-:-:S04]  /*22a0*/  LOP3.LUT R7, R14, 0x7ff, RZ, 0xc0, !PT ;  /* 0x000007ff0e077812 */ /* 0x000fc800078ec0ff */
[----:B------:R-:W-:-:S13]  /*22b0*/  ISETP.NE.AND P0, PT, R7, 0x7ff, PT ;  /* 0x000007ff0700780c */ /* 0x000fda0003f05270 */
[----:B------:R-:W-:Y:S05]  /*22c0*/  @!P0 BRA `(.L_x_34) ;  /* 0x00000008006c8947 */ /* 0x000fea0003800000 */
[----:B------:R-:W-:Y:S01]  /*22d0*/  IADD3 R4, PT, PT, R7, -0x400, RZ ;  /* 0xfffffc0007047810 */ /* 0x000fe20007ffe0ff */
[----:B------:R-:W-:Y:S01]  /*22e0*/  BSSY.RECONVERGENT B1, `(.L_x_35) ;  /* 0x0000035000017945 */ /* 0x000fe20003800200 */
[----:B------:R-:W-:Y:S01]  /*22f0*/  IMAD.MOV.U32 R9, RZ, RZ, R5 ;  /* 0x000000ffff097224 */ /* 0x000fe200078e0005 */
[----:B------:R-:W-:Y:S02]  /*2300*/  CS2R R10, SRZ ;  /* 0x00000000000a7805 */ /* 0x000fe4000001ff00 */
[----:B------:R-:W-:Y:S02]  /*2310*/  SHF.R.U32.HI R12, RZ, 0x6, R4 ;  /* 0x00000006ff0c7819 */ /* 0x000fe40000011604 */
[----:B------:R-:W-:Y:S02]  /*2320*/  ISETP.GE.U32.AND P0, PT, R4, 0x80, PT ;  /* 0x000000800400780c */ /* 0x000fe40003f06070 */
[C---:B------:R-:W-:Y:S02]  /*2330*/  IADD3 R4, PT, PT, -R12.reuse, 0x13, RZ ;  /* 0x000000130c047810 */ /* 0x040fe40007ffe1ff */
[----:B------:R-:W-:-:S02]  /*2340*/  IADD3 R13, PT, PT, -R12, 0xf, RZ ;  /* 0x0000000f0c0d7810 */ /* 0x000fc40007ffe1ff */
[----:B------:R-:W-:-:S04]  /*2350*/  SEL R4, R4, 0x12, P0 ;  /* 0x0000001204047807 */ /* 0x000fc80000000000 */
[----:B------:R-:W-:-:S13]  /*2360*/  ISETP.GE.AND P0, PT, R13, R4, PT ;  /* 0x000000040d00720c */ /* 0x000fda0003f06270 */
[----:B------:R-:W-:Y:S05]  /*2370*/  @P0 BRA `(.L_x_36) ;  /* 0x0000000000ac0947 */ /* 0x000fea0003800000 */
[----:B------:R-:W0:Y:S01]  /*2380*/  LDC.64 R6, c[0x0][0x358] ;  /* 0x0000d600ff067b82 */ /* 0x000e220000000a00 */
[C---:B------:R-:W-:Y:S01]  /*2390*/  SHF.L.U64.HI R27, R26.reuse, 0xb, R27 ;  /* 0x0000000b1a1b7819 */ /* 0x040fe2000001021b */
[----:B------:R-:W-:Y:S01]  /*23a0*/  BSSY.RECONVERGENT B2, `(.L_x_37) ;  /* 0x0000022000027945 */ /* 0x000fe20003800200 */
[----:B------:R-:W-:Y:S01]  /*23b0*/  SHF.L.U32 R15, R26, 0xb, RZ ;  /* 0x0000000b1a0f7819 */ /* 0x000fe200000006ff */
[----:B------:R-:W-:Y:S01]  /*23c0*/  IMAD.MOV.U32 R26, RZ, RZ, RZ ;  /* 0x000000ffff1a7224 */ /* 0x000fe200078e00ff */
[----:B------:R-:W-:Y:S02]  /*23d0*/  IADD3 R12, PT, PT, RZ, -R12, -R4 ;  /* 0x8000000cff0c7210 */ /* 0x000fe40007ffe804 */
[----:B------:R-:W-:Y:S02]  /*23e0*/  CS2R R10, SRZ ;  /* 0x00000000000a7805 */ /* 0x000fe4000001ff00 */
[----:B------:R-:W-:-:S07]  /*23f0*/  LOP3.LUT R27, R27, 0x80000000, RZ, 0xfc, !PT ;  /* 0x800000001b1b7812 */ /* 0x000fce00078efcff */
.L_x_38:
[----:B------:R-:W1:Y:S01]  /*2400*/  LDC.64 R4, c[0x4][0x1a8] ;  /* 0x01006a00ff047b82 */ /* 0x000e620000000a00 */
[----:B0-----:R-:W-:Y:S02]  /*2410*/  R2UR UR8, R6 ;  /* 0x00000000060872ca */ /* 0x001fe400000e0000 */
[----:B------:R-:W-:Y:S01]  /*2420*/  R2UR UR9, R7 ;  /* 0x00000000070972ca */ /* 0x000fe200000e0000 */
[----:B-1----:R-:W-:-:S12]  /*2430*/  IMAD.WIDE R4, R13, 0x8, R4 ;  /* 0x000000080d047825 */ /* 0x002fd800078e0204 */
[----:B------:R-:W2:Y:S01]  /*2440*/  LDG.E.64.CONSTANT R4, desc[UR8][R4.64] ;  /* 0x0000000804047981 */ /* 0x000ea2000c1e9b00 */
[----:B------:R-:W-:Y:S02]  /*2450*/  IADD3 R12, PT, PT, R12, 0x1, RZ ;  /* 0x000000010c0c7810 */ /* 0x000fe40007ffe0ff */
[----:B------:R-:W-:Y:S01]  /*2460*/  IADD3 R13, PT, PT, R13, 0x1, RZ ;  /* 0x000000010d0d7810 */ /* 0x000fe20007ffe0ff */
[----:B--2---:R-:W-:-:S04]  /*2470*/  IMAD.WIDE.U32 R10, P3, R4, R15, R10 ;  /* 0x0000000f040a7225 */ /* 0x004fc8000786000a */
[----:B------:R-:W-:Y:S02]  /*2480*/  IMAD R29, R4, R27, RZ ;  /* 0x0000001b041d7224 */ /* 0x000fe400078e02ff */
[CC--:B------:R-:W-:Y:S02]  /*2490*/  IMAD R28, R5.reuse, R15.reuse, RZ ;  /* 0x0000000f051c7224 */ /* 0x0c0fe400078e02ff */
[----:B------:R-:W-:Y:S01]  /*24a0*/  IMAD.HI.U32 R31, R5, R15, RZ ;  /* 0x0000000f051f7227 */ /* 0x000fe200078e00ff */
[----:B------:R-:W-:Y:S02]  /*24b0*/  IADD3 R11, P0, PT, R29, R11, RZ ;  /* 0x0000000b1d0b7210 */ /* 0x000fe40007f1e0ff */
[C---:B------:R-:W-:Y:S01]  /*24c0*/  LEA R29, R26.reuse, R1, 0x3 ;  /* 0x000000011a1d7211 */ /* 0x040fe200078e18ff */
[----:B------:R-:W-:Y:S01]  /*24d0*/  VIADD R26, R26, 0x1 ;  /* 0x000000011a1a7836 */ /* 0x000fe20000000000 */
[----:B------:R-:W-:Y:S01]  /*24e0*/  IADD3 R11, P1, PT, R28, R11, RZ ;  /* 0x0000000b1c0b7210 */ /* 0x000fe20007f3e0ff */
[----:B------:R-:W-:-:S04]  /*24f0*/  IMAD.HI.U32 R28, R4, R27, RZ ;  /* 0x0000001b041c7227 */ /* 0x000fc800078e00ff */
[----:B------:R-:W-:Y:S01]  /*2500*/  IMAD.X R4, RZ, RZ, R28, P3 ;  /* 0x000000ffff047224 */ /* 0x000fe200018e061c */
[----:B------:R0:W-:Y:S01]  /*2510*/  STL.64 [R29], R10 ;  /* 0x0000000a1d007387 */ /* 0x0001e20000100a00 */
[----:B------:R-:W-:-:S03]  /*2520*/  IMAD.HI.U32 R28, R5, R27, RZ ;  /* 0x0000001b051c7227 */ /* 0x000fc600078e00ff */
[----:B------:R-:W-:Y:S01]  /*2530*/  IADD3.X R4, P0, PT, R31, R4, RZ, P0, !PT ;  /* 0x000000041f047210 */ /* 0x000fe2000071e4ff */
[----:B------:R-:W-:-:S05]  /*2540*/  IMAD R5, R5, R27, RZ ;  /* 0x0000001b05057224 */ /* 0x000fca00078e02ff */
[----:B------:R-:W-:Y:S01]  /*2550*/  IADD3.X R5, P1, PT, R5, R4, RZ, P1, !PT ;  /* 0x0000000405057210 */ /* 0x000fe20000f3e4ff */
[----:B------:R-:W-:Y:S01]  /*2560*/  IMAD.X R4, RZ, RZ, R28, P0 ;  /* 0x000000ffff047224 */ /* 0x000fe200000e061c */
[----:B------:R-:W-:-:S03]  /*2570*/  ISETP.NE.AND P0, PT, R12, -0xf, PT ;  /* 0xfffffff10c00780c */ /* 0x000fc60003f05270 */
[----:B0-----:R-:W-:Y:S01]  /*2580*/  IMAD.MOV.U32 R10, RZ, RZ, R5 ;  /* 0x000000ffff0a7224 */ /* 0x001fe200078e0005 */
[----:B------:R-:W-:-:S04]  /*2590*/  IADD3.X R4, PT, PT, RZ, R4, RZ, P1, !PT ;  /* 0x00000004ff047210 */ /* 0x000fc80000ffe4ff */
[----:B------:R-:W-:-:S05]  /*25a0*/  MOV R11, R4 ;  /* 0x00000004000b7202 */ /* 0x000fca0000000f00 */
[----:B------:R-:W-:Y:S05]  /*25b0*/  @P0 BRA `(.L_x_38) ;  /* 0xfffffffc00900947 */ /* 0x000fea000383ffff */
[----:B------:R-:W-:Y:S05]  /*25c0*/  BSYNC.RECONVERGENT B2 ;  /* 0x0000000000027941 */ /* 0x000fea0003800200 */
.L_x_37:
[----:B------:R-:W-:-:S05]  /*25d0*/  LOP3.LUT R4, R14, 0x7ff, RZ, 0xc0, !PT ;  /* 0x000007ff0e047812 */ /* 0x000fca00078ec0ff */
[----:B------:R-:W-:-:S05]  /*25e0*/  VIADD R4, R4, 0xfffffc00 ;  /* 0xfffffc0004047836 */ /* 0x000fca0000000000 */
[----:B------:R-:W-:Y:S02]  /*25f0*/  SHF.R.U32.HI R5, RZ, 0x6, R4 ;  /* 0x00000006ff057819 */ /* 0x000fe40000011604 */
[----:B------:R-:W-:Y:S02]  /*2600*/  ISETP.GE.U32.AND P0, PT, R4, 0x80, PT ;  /* 0x000000800400780c */ /* 0x000fe40003f06070 */
[----:B------:R-:W-:-:S04]  /*2610*/  IADD3 R5, PT, PT, -R5, 0x13, RZ ;  /* 0x0000001305057810 */ /* 0x000fc80007ffe1ff */
[----:B------:R-:W-:-:S07]  /*2620*/  SEL R13, R5, 0x12, P0 ;  /* 0x00000012050d7807 */ /* 0x000fce0000000000 */
.L_x_36:
[----:B------:R-:W-:Y:S05]  /*2630*/  BSYNC.RECONVERGENT B1 ;  /* 0x0000000000017941 */ /* 0x000fea0003800200 */
.L_x_35:
[C---:B------:R-:W-:Y:S02]  /*2640*/  LOP3.LUT R4, R14.reuse, 0x7ff, RZ, 0xc0, !PT ;  /* 0x000007ff0e047812 */ /* 0x040fe400078ec0ff */
[----:B------:R-:W-:Y:S02]  /*2650*/  LOP3.LUT P0, R33, R14, 0x3f, RZ, 0xc0, !PT ;  /* 0x0000003f0e217812 */ /* 0x000fe4000780c0ff */
[----:B------:R-:W-:-:S04]  /*2660*/  IADD3 R4, PT, PT, R4, -0x400, RZ ;  /* 0xfffffc0004047810 */ /* 0x000fc80007ffe0ff */
[----:B------:R-:W-:-:S05]  /*2670*/  SHF.R.U32.HI R4, RZ, 0x6, R4 ;  /* 0x00000006ff047819 */ /* 0x000fca0000011604 */
[----:B------:R-:W-:-:S05]  /*2680*/  IMAD.IADD R4, R4, 0x1, R13 ;  /* 0x0000000104047824 */ /* 0x000fca00078e020d */
[----:B------:R-:W-:-:S05]  /*2690*/  LEA R35, R4, R1, 0x3 ;  /* 0x0000000104237211 */ /* 0x000fca00078e18ff */
[----:B------:R0:W-:Y:S04]  /*26a0*/  STL.64 [R35+-0x78], R10 ;  /* 0xffff880a23007387 */ /* 0x0001e80000100a00 */
[----:B------:R-:W2:Y:S04]  /*26b0*/  @P0 LDL.64 R14, [R1+0x8] ;  /* 0x00000800010e0983 */ /* 0x000ea80000100a00 */
[----:B------:R-:W3:Y:S04]  /*26c0*/  LDL.64 R6, [R1+0x10] ;  /* 0x0000100001067983 */ /* 0x000ee80000100a00 */
[----:B------:R-:W4:Y:S01]  /*26d0*/  LDL.64 R4, [R1+0x18] ;  /* 0x0000180001047983 */ /* 0x000f220000100a00 */
[----:B------:R-:W-:Y:S01]  /*26e0*/  @P0 LOP3.LUT R12, R33, 0x3f, RZ, 0x3c, !PT ;  /* 0x0000003f210c0812 */ /* 0x000fe200078e3cff */
[----:B------:R-:W-:Y:S01]  /*26f0*/  BSSY.RECONVERGENT B1, `(.L_x_39) ;  /* 0x0000034000017945 */ /* 0x000fe20003800200 */
[----:B--2---:R-:W-:-:S02]  /*2700*/  @P0 SHF.R.U64 R13, R14, 0x1, R15 ;  /* 0x000000010e0d0819 */ /* 0x004fc4000000120f */
[----:B------:R-:W-:Y:S02]  /*2710*/  @P0 SHF.R.U32.HI R15, RZ, 0x1, R15 ;  /* 0x00000001ff0f0819 */ /* 0x000fe4000001160f */
[CC--:B---3--:R-:W-:Y:S02]  /*2720*/  @P0 SHF.L.U32 R27, R6.reuse, R33.reuse, RZ ;  /* 0x00000021061b0219 */ /* 0x0c8fe400000006ff */
[----:B0-----:R-:W-:Y:S02]  /*2730*/  @P0 SHF.R.U64 R10, R13, R12, R15 ;  /* 0x0000000c0d0a0219 */ /* 0x001fe4000000120f */
[--C-:B------:R-:W-:Y:S02]  /*2740*/  @P0 SHF.R.U32.HI R31, RZ, 0x1, R7.reuse ;  /* 0x00000001ff1f0819 */ /* 0x100fe40000011607 */
[C-C-:B------:R-:W-:Y:S02]  /*2750*/  @P0 SHF.R.U64 R29, R6.reuse, 0x1, R7.reuse ;  /* 0x00000001061d0819 */ /* 0x140fe40000001207 */
[----:B------:R-:W-:-:S02]  /*2760*/  @P0 SHF.L.U64.HI R14, R6, R33, R7 ;  /* 0x00000021060e0219 */ /* 0x000fc40000010207 */
[----:B------:R-:W-:Y:S02]  /*2770*/  @P0 SHF.R.U32.HI R11, RZ, R12, R15 ;  /* 0x0000000cff0b0219 */ /* 0x000fe4000001160f */
[----:B------:R-:W-:Y:S02]  /*2780*/  @P0 LOP3.LUT R6, R27, R10, RZ, 0xfc, !PT ;  /* 0x0000000a1b060212 */ /* 0x000fe400078efcff */
[----:B----4-:R-:W-:Y:S02]  /*2790*/  @P0 SHF.L.U32 R13, R4, R33, RZ ;  /* 0x00000021040d0219 */ /* 0x010fe400000006ff */
[----:B------:R-:W-:Y:S01]  /*27a0*/  @P0 SHF.R.U64 R26, R29, R12, R31 ;  /* 0x0000000c1d1a0219 */ /* 0x000fe2000000121f */
[----:B------:R-:W-:Y:S01]  /*27b0*/  IMAD.SHL.U32 R10, R6, 0x4, RZ ;  /* 0x00000004060a7824 */ /* 0x000fe200078e00ff */
[----:B------:R-:W-:Y:S02]  /*27c0*/  @P0 LOP3.LUT R7, R14, R11, RZ, 0xfc, !PT ;  /* 0x0000000b0e070212 */ /* 0x000fe400078efcff */
[----:B------:R-:W-:-:S02]  /*27d0*/  @P0 SHF.L.U64.HI R33, R4, R33, R5 ;  /* 0x0000002104210219 */ /* 0x000fc40000010205 */
[----:B------:R-:W-:Y:S02]  /*27e0*/  @P0 LOP3.LUT R4, R13, R26, RZ, 0xfc, !PT ;  /* 0x0000001a0d040212 */ /* 0x000fe400078efcff */
[----:B------:R-:W-:Y:S02]  /*27f0*/  @P0 SHF.R.U32.HI R12, RZ, R12, R31 ;  /* 0x0000000cff0c0219 */ /* 0x000fe4000001161f */
[----:B------:R-:W-:Y:S02]  /*2800*/  SHF.L.U64.HI R14, R6, 0x2, R7 ;  /* 0x00000002060e7819 */ /* 0x000fe40000010207 */
[----:B------:R-:W-:Y:S02]  /*2810*/  SHF.L.W.U32.HI R6, R7, 0x2, R4 ;  /* 0x0000000207067819 */ /* 0x000fe40000010e04 */
[----:B------:R-:W-:Y:S02]  /*2820*/  @P0 LOP3.LUT R5, R33, R12, RZ, 0xfc, !PT ;  /* 0x0000000c21050212 */ /* 0x000fe400078efcff */
[----:B------:R-:W-:-:S02]  /*2830*/  IADD3 RZ, P0, PT, RZ, -R10, RZ ;  /* 0x8000000affff7210 */ /* 0x000fc40007f1e0ff */
[----:B------:R-:W-:Y:S02]  /*2840*/  LOP3.LUT R7, RZ, R14, RZ, 0x33, !PT ;  /* 0x0000000eff077212 */ /* 0x000fe400078e33ff */
[----:B------:R-:W-:Y:S02]  /*2850*/  SHF.L.W.U32.HI R4, R4, 0x2, R5 ;  /* 0x0000000204047819 */ /* 0x000fe40000010e05 */
[----:B------:R-:W-:Y:S02]  /*2860*/  LOP3.LUT R12, RZ, R6, RZ, 0x33, !PT ;  /* 0x00000006ff0c7212 */ /* 0x000fe400078e33ff */
[----:B------:R-:W-:Y:S02]  /*2870*/  IADD3.X R11, P0, PT, RZ, R7, RZ, P0, !PT ;  /* 0x00000007ff0b7210 */ /* 0x000fe4000071e4ff */
[----:B------:R-:W-:Y:S02]  /*2880*/  LOP3.LUT R7, RZ, R4, RZ, 0x33, !PT ;  /* 0x00000004ff077212 */ /* 0x000fe400078e33ff */
[----:B------:R-:W-:-:S02]  /*2890*/  ISETP.GT.U32.AND P3, PT, R6, -0x1, PT ;  /* 0xffffffff0600780c */ /* 0x000fc40003f64070 */
[----:B------:R-:W-:Y:S02]  /*28a0*/  IADD3.X R13, P1, PT, RZ, R12, RZ, P0, !PT ;  /* 0x0000000cff0d7210 */ /* 0x000fe4000073e4ff */
[----:B------:R-:W-:Y:S02]  /*28b0*/  ISETP.GT.AND.EX P0, PT, R4, -0x1, PT, P3 ;  /* 0xffffffff0400780c */ /* 0x000fe40003f04330 */
[----:B------:R-:W-:Y:S02]  /*28c0*/  IADD3.X R7, PT, PT, RZ, R7, RZ, P1, !PT ;  /* 0x00000007ff077210 */ /* 0x000fe40000ffe4ff */
[----:B------:R-:W-:Y:S02]  /*28d0*/  SEL R15, R6, R13, P0 ;  /* 0x0000000d060f7207 */ /* 0x000fe40000000000 */
[----:B------:R-:W-:Y:S02]  /*28e0*/  SEL R7, R4, R7, P0 ;  /* 0x0000000704077207 */ /* 0x000fe40000000000 */
[----:B------:R-:W-:-:S02]  /*28f0*/  SEL R11, R14, R11, P0 ;  /* 0x0000000b0e0b7207 */ /* 0x000fc40000000000 */
[----:B------:R-:W-:-:S03]  /*2900*/  ISETP.NE.U32.AND P1, PT, R7, RZ, PT ;  /* 0x000000ff0700720c */ /* 0x000fc60003f25070 */
[----:B------:R-:W-:Y:S02]  /*2910*/  @!P0 IADD3 R10, PT, PT, -R10, RZ, RZ ;  /* 0x000000ff0a0a8210 */ /* 0x000fe40007ffe1ff */
[----:B------:R-:W-:-:S06]  /*2920*/  SEL R12, R15, R7, !P1 ;  /* 0x000000070f0c7207 */ /* 0x000fcc0004800000 */
[----:B------:R-:W0:Y:S02]  /*2930*/  FLO.U32 R12, R12 ;  /* 0x0000000c000c7300 */ /* 0x000e2400000e0000 */
[C---:B0-----:R-:W-:Y:S02]  /*2940*/  IADD3 R13, PT, PT, -R12.reuse, 0x1f, RZ ;  /* 0x0000001f0c0d7810 */ /* 0x041fe40007ffe1ff */
[----:B------:R-:W-:-:S03]  /*2950*/  IADD3 R6, PT, PT, -R12, 0x3f, RZ ;  /* 0x0000003f0c067810 */ /* 0x000fc60007ffe1ff */
[----:B------:R-:W-:-:S05]  /*2960*/  @P1 IMAD.MOV R6, RZ, RZ, R13 ;  /* 0x000000ffff061224 */ /* 0x000fca00078e020d */
[----:B------:R-:W-:-:S13]  /*2970*/  ISETP.NE.AND P1, PT, R6, RZ, PT ;  /* 0x000000ff0600720c */ /* 0x000fda0003f25270 */
[----:B------:R-:W-:Y:S05]  /*2980*/  @!P1 BRA `(.L_x_40) ;  /* 0x0000000000289947 */ /* 0x000fea0003800000 */
[--C-:B------:R-:W-:Y:S02]  /*2990*/  SHF.R.U64 R12, R10, 0x1, R11.reuse ;  /* 0x000000010a0c7819 */ /* 0x100fe4000000120b */
[C---:B------:R-:W-:Y:S02]  /*29a0*/  LOP3.LUT R10, R6.reuse, 0x3f, RZ, 0xc0, !PT ;  /* 0x0000003f060a7812 */ /* 0x040fe400078ec0ff */
[----:B------:R-:W-:Y:S02]  /*29b0*/  SHF.R.U32.HI R14, RZ, 0x1, R11 ;  /* 0x00000001ff0e7819 */ /* 0x000fe4000001160b */
[----:B------:R-:W-:Y:S02]  /*29c0*/  LOP3.LUT R11, R6, 0x3f, RZ, 0xc, !PT ;  /* 0x0000003f060b7812 */ /* 0x000fe400078e0cff */
[CC--:B------:R-:W-:Y:S02]  /*29d0*/  SHF.L.U64.HI R26, R15.reuse, R10.reuse, R7 ;  /* 0x0000000a0f1a7219 */ /* 0x0c0fe40000010207 */
[----:B------:R-:W-:-:S02]  /*29e0*/  SHF.L.U32 R10, R15, R10, RZ ;  /* 0x0000000a0f0a7219 */ /* 0x000fc400000006ff */
[-CC-:B------:R-:W-:Y:S02]  /*29f0*/  SHF.R.U64 R7, R12, R11.reuse, R14.reuse ;  /* 0x0000000b0c077219 */ /* 0x180fe4000000120e */
[----:B------:R-:W-:Y:S02]  /*2a00*/  SHF.R.U32.HI R11, RZ, R11, R14 ;  /* 0x0000000bff0b7219 */ /* 0x000fe4000001160e */
[----:B------:R-:W-:Y:S02]  /*2a10*/  LOP3.LUT R15, R10, R7, RZ, 0xfc, !PT ;  /* 0x000000070a0f7212 */ /* 0x000fe400078efcff */
[----:B------:R-:W-:-:S07]  /*2a20*/  LOP3.LUT R7, R26, R11, RZ, 0xfc, !PT ;  /* 0x0000000b1a077212 */ /* 0x000fce00078efcff */
.L_x_40:
[----:B------:R-:W-:Y:S05]  /*2a30*/  BSYNC.RECONVERGENT B1 ;  /* 0x0000000000017941 */ /* 0x000fea0003800200 */
.L_x_39:
[----:B------:R-:W-:Y:S02]  /*2a40*/  HFMA2 R11, -RZ, RZ, 0, 0 ;  /* 0x00000000ff0b7431 */ /* 0x000fe400000001ff */
[----:B------:R-:W-:-:S04]  /*2a50*/  IMAD.WIDE.U32 R12, R15, 0x2168c235, RZ ;  /* 0x2168c2350f0c7825 */ /* 0x000fc800078e00ff */
[----:B------:R-:W-:Y:S01]  /*2a60*/  IMAD.MOV.U32 R10, RZ, RZ, R13 ;  /* 0x000000ffff0a7224 */ /* 0x000fe200078e000d */
[----:B------:R-:W-:Y:S01]  /*2a70*/  IADD3 RZ, P1, PT, R12, R12, RZ ;  /* 0x0000000c0cff7210 */ /* 0x000fe20007f3e0ff */
[----:B------:R-:W-:-:S04]  /*2a80*/  IMAD.HI.U32 R13, R7, -0x36f0255e, RZ ;  /* 0xc90fdaa2070d7827 */ /* 0x000fc800078e00ff */
[----:B------:R-:W-:-:S04]  /*2a90*/  IMAD.WIDE.U32 R10, R15, -0x36f0255e, R10 ;  /* 0xc90fdaa20f0a7825 */ /* 0x000fc800078e000a */
[C---:B------:R-:W-:Y:S02]  /*2aa0*/  IMAD R15, R7.reuse, -0x36f0255e, RZ ;  /* 0xc90fdaa2070f7824 */ /* 0x040fe400078e02ff */
[----:B------:R-:W-:-:S04]  /*2ab0*/  IMAD.WIDE.U32 R10, P3, R7, 0x2168c235, R10 ;  /* 0x2168c235070a7825 */ /* 0x000fc8000786000a */
[----:B------:R-:W-:Y:S01]  /*2ac0*/  IMAD.X R7, RZ, RZ, R13, P3 ;  /* 0x000000ffff077224 */ /* 0x000fe200018e060d */
[----:B------:R-:W-:Y:S02]  /*2ad0*/  IADD3 R11, P3, PT, R15, R11, RZ ;  /* 0x0000000b0f0b7210 */ /* 0x000fe40007f7e0ff */
[----:B------:R-:W-:Y:S02]  /*2ae0*/  IADD3.X RZ, P1, PT, R10, R10, RZ, P1, !PT ;  /* 0x0000000a0aff7210 */ /* 0x000fe40000f3e4ff */
[----:B------:R-:W-:Y:S02]  /*2af0*/  IADD3.X R7, PT, PT, RZ, R7, RZ, P3, !PT ;  /* 0x00000007ff077210 */ /* 0x000fe40001ffe4ff */
[C---:B------:R-:W-:Y:S02]  /*2b00*/  ISETP.GT.U32.AND P4, PT, R11.reuse, RZ, PT ;  /* 0x000000ff0b00720c */ /* 0x040fe40003f84070 */
[----:B------:R-:W-:Y:S02]  /*2b10*/  IADD3.X R10, P3, PT, R11, R11, RZ, P1, !PT ;  /* 0x0000000b0b0a7210 */ /* 0x000fe40000f7e4ff */
[----:B------:R-:W-:-:S03]  /*2b20*/  ISETP.GT.AND.EX P1, PT, R7, RZ, PT, P4 ;  /* 0x000000ff0700720c */ /* 0x000fc60003f24340 */
[----:B------:R-:W-:Y:S01]  /*2b30*/  IMAD.X R12, R7, 0x1, R7, P3 ;  /* 0x00000001070c7824 */ /* 0x000fe200018e0607 */
[----:B------:R-:W-:Y:S02]  /*2b40*/  SEL R10, R10, R11, P1 ;  /* 0x0000000b0a0a7207 */ /* 0x000fe40000800000 */
[----:B------:R-:W-:Y:S02]  /*2b50*/  SEL R11, RZ, 0xffffffff, !P1 ;  /* 0xffffffffff0b7807 */ /* 0x000fe40004800000 */
[----:B------:R-:W-:Y:S02]  /*2b60*/  SEL R7, R12, R7, P1 ;  /* 0x000000070c077207 */ /* 0x000fe40000800000 */
[----:B------:R-:W-:Y:S01]  /*2b70*/  IADD3 R26, P3, PT, R10, 0x1, RZ ;  /* 0x000000010a1a7810 */ /* 0x000fe20007f7e0ff */
[----:B------:R-:W-:Y:S01]  /*2b80*/  IMAD.IADD R6, R11, 0x1, -R6 ;  /* 0x000000010b067824 */ /* 0x000fe200078e0a06 */
[----:B------:R-:W-:Y:S02]  /*2b90*/  LOP3.LUT P1, R9, R9, 0x80000000, RZ, 0xc0, !PT ;  /* 0x8000000009097812 */ /* 0x000fe4000782c0ff */
[----:B------:R-:W-:-:S02]  /*2ba0*/  IADD3.X R7, PT, PT, RZ, R7, RZ, P3, !PT ;  /* 0x00000007ff077210 */ /* 0x000fc40001ffe4ff */
[----:B------:R-:W-:Y:S02]  /*2bb0*/  SHF.R.U32.HI R11, RZ, 0x1e, R5 ;  /* 0x0000001eff0b7819 */ /* 0x000fe40000011605 */
[----:B------:R-:W-:Y:S02]  /*2bc0*/  SHF.R.U64 R26, R26, 0xa, R7 ;  /* 0x0000000a1a1a7819 */ /* 0x000fe40000001207 */
[----:B------:R-:W-:Y:S02]  /*2bd0*/  SHF.L.U32 R5, R6, 0x14, RZ ;  /* 0x0000001406057819 */ /* 0x000fe400000006ff */
[----:B------:R-:W-:Y:S02]  /*2be0*/  IADD3 R26, P3, PT, R26, 0x1, RZ ;  /* 0x000000011a1a7810 */ /* 0x000fe40007f7e0ff */
[----:B------:R-:W-:Y:S02]  /*2bf0*/  LEA.HI R6, R4, R11, RZ, 0x1 ;  /* 0x0000000b04067211 */ /* 0x000fe400078f08ff */
[----:B------:R-:W-:-:S02]  /*2c00*/  LEA.HI.X R7, R7, RZ, RZ, 0x16, P3 ;  /* 0x000000ff07077211 */ /* 0x000fc400018fb4ff */
[----:B------:R-:W-:Y:S01]  /*2c10*/  @!P0 LOP3.LUT R9, R9, 0x80000000, RZ, 0x3c, !PT ;  /* 0x8000000009098812 */ /* 0x000fe200078e3cff */
[----:B------:R-:W-:Y:S01]  /*2c20*/  @P1 IMAD.MOV R6, RZ, RZ, -R6 ;  /* 0x000000ffff061224 */ /* 0x000fe200078e0a06 */
[--C-:B------:R-:W-:Y:S02]  /*2c30*/  SHF.R.U64 R26, R26, 0x1, R7.reuse ;  /* 0x000000011a1a7819 */ /* 0x100fe40000001207 */
[----:B------:R-:W-:Y:S02]  /*2c40*/  SHF.R.U32.HI R10, RZ, 0x1, R7 ;  /* 0x00000001ff0a7819 */ /* 0x000fe40000011607 */
[----:B------:R-:W-:-:S04]  /*2c50*/  IADD3 R26, P3, P4, RZ, RZ, R26 ;  /* 0x000000ffff1a7210 */ /* 0x000fc80007c7e01a */
[----:B------:R-:W-:-:S04]  /*2c60*/  IADD3.X R4, PT, PT, R5, 0x3fe00000, R10, P3, P4 ;  /* 0x3fe0000005047810 */ /* 0x000fc80001fe840a */
[----:B------:R-:W-:-:S07]  /*2c70*/  LOP3.LUT R27, R4, R9, RZ, 0xfc, !PT ;  /* 0x00000009041b7212 */ /* 0x000fce00078efcff */
.L_x_34:
[----:B------:R-:W-:-:S04]  /*2c80*/  MOV R9, 0x0 ;  /* 0x0000000000097802 */ /* 0x000fc80000000f00 */
[----:B------:R-:W-:Y:S05]  /*2c90*/  RET.REL.NODEC R8 `(_Z11fitness_GPUiiPdS_) ;  /* 0xffffffd008d87950 */ /* 0x000fea0003c3ffff */
.L_x_41:
        /* <DEDUP_REMOVED lines=14> */
.L_x_43:


//--------------------- .nv.global.init           --------------------------
	.section	.nv.global.init,"aw",@progbits
	.align	16
.nv.global.init:
	.type		__cudart_sin_cos_coeffs,@object
	.size		__cudart_sin_cos_coeffs,(__cudart_i2opi_d - __cudart_sin_cos_coeffs)
__cudart_sin_cos_coeffs:
        /*0000*/ 	.byte	0x46, 0xd2, 0xb0, 0x2c, 0xf1, 0xe5, 0x5a, 0xbe, 0x92, 0xe3, 0xac, 0x69, 0xe3, 0x1d, 0xc7, 0x3e
        /*0010*/ 	.byte	0xa1, 0x62, 0xdb, 0x19, 0xa0, 0x01, 0x2a, 0xbf, 0x18, 0x08, 0x11, 0x11, 0x11, 0x11, 0x81, 0x3f
        /*0020*/ 	.byte	0x54, 0x55, 0x55, 0x55, 0x55, 0x55, 0xc5, 0xbf, 0x00, 0x00, 0x00, 0x00, 0x00, 0x00, 0x00, 0x00
        /*0030*/ 	.byte	0x00, 0x00, 0x00, 0x00, 0x00, 0x00, 0x00, 0x00, 0x64, 0x81, 0xfd, 0x20, 0x83, 0xff, 0xa8, 0xbd
        /*0040*/ 	.byte	0x28, 0x85, 0xef, 0xc1, 0xa7, 0xee, 0x21, 0x3e, 0xd9, 0xe6, 0x06, 0x8e, 0x4f, 0x7e, 0x92, 0xbe
        /*0050*/ 	.byte	0xe9, 0xbc, 0xdd, 0x19, 0xa0, 0x01, 0xfa, 0x3e, 0x47, 0x5d, 0xc1, 0x16, 0x6c, 0xc1, 0x56, 0xbf
        /*0060*/ 	.byte	0x51, 0x55, 0x55, 0x55, 0x55, 0x55, 0xa5, 0x3f, 0x00, 0x00, 0x00, 0x00, 0x00, 0x00, 0xe0, 0xbf
        /*0070*/ 	.byte	0x00, 0x00, 0x00, 0x00, 0x00, 0x00, 0xf0, 0x3f, 0x00, 0x00, 0x00, 0x00, 0x00, 0x00, 0x00, 0x00
	.type		__cudart_i2opi_d,@object
	.size		__cudart_i2opi_d,(mrg32k3aM1SubSeq - __cudart_i2opi_d)
__cudart_i2opi_d:
        /* <DEDUP_REMOVED lines=9> */
	.type		mrg32k3aM1SubSeq,@object
	.size		mrg32k3aM1SubSeq,(mrg32k3aM2SubSeq - mrg32k3aM1SubSeq)
mrg32k3aM1SubSeq:
        /* <DEDUP_REMOVED lines=126> */
	.type		mrg32k3aM2SubSeq,@object
	.size		mrg32k3aM2SubSeq,(mrg32k3aM1 - mrg32k3aM2SubSeq)
mrg32k3aM2SubSeq:
        /* <DEDUP_REMOVED lines=126> */
	.type		mrg32k3aM1,@object
	.size		mrg32k3aM1,(mrg32k3aM1Seq - mrg32k3aM1)
mrg32k3aM1:
        /* <DEDUP_REMOVED lines=144> */
	.type		mrg32k3aM1Seq,@object
	.size		mrg32k3aM1Seq,(mrg32k3aM2 - mrg32k3aM1Seq)
mrg32k3aM1Seq:
        /* <DEDUP_REMOVED lines=144> */
	.type		mrg32k3aM2,@object
	.size		mrg32k3aM2,(mrg32k3aM2Seq - mrg32k3aM2)
mrg32k3aM2:
        /* <DEDUP_REMOVED lines=144> */
	.type		mrg32k3aM2Seq,@object
	.size		mrg32k3aM2Seq,(precalc_xorwow_matrix - mrg32k3aM2Seq)
mrg32k3aM2Seq:
        /* <DEDUP_REMOVED lines=144> */
	.type		precalc_xorwow_matrix,@object
	.size		precalc_xorwow_matrix,(precalc_xorwow_offset_matrix - precalc_xorwow_matrix)
precalc_xorwow_matrix:
        /* <DEDUP_REMOVED lines=6400> */
	.type		precalc_xorwow_offset_matrix,@object
	.size		precalc_xorwow_offset_matrix,(.L_1 - precalc_xorwow_offset_matrix)
precalc_xorwow_offset_matrix:
        /* <DEDUP_REMOVED lines=6400> */
.L_1:


//--------------------- .nv.shared.reserved.0     --------------------------
	.section	.nv.shared.reserved.0,"aw",@nobits
	.weak		__nv_reservedSMEM_offset_0_alias
	.size		__nv_reservedSMEM_offset_0_alias, 0, 64
	.other		__nv_reservedSMEM_offset_0_alias,@"STO_CUDA_RESERVED_SHARED STV_DEFAULT"
__nv_reservedSMEM_offset_0_alias:
	.zero		0
	.zero		64


//--------------------- .nv.global                --------------------------
	.section	.nv.global,"aw",@nobits
.nv.global:
	.type		_ZN34_INTERNAL_fcb7f89e_4_k_cu_ab5e28df6thrust24THRUST_300001_SM_1000_NS12placeholders2_8E,@object
	.size		_ZN34_INTERNAL_fcb7f89e_4_k_cu_ab5e28df6thrust24THRUST_300001_SM_1000_NS12placeholders2_8E,(_ZN34_INTERNAL_fcb7f89e_4_k_cu_ab5e28df4cuda3std3__436_GLOBAL__N__fcb7f89e_4_k_cu_ab5e28df6ignoreE - _ZN34_INTERNAL_fcb7f89e_4_k_cu_ab5e28df6thrust24THRUST_300001_SM_1000_NS12placeholders2_8E)
_ZN34_INTERNAL_fcb7f89e_4_k_cu_ab5e28df6thrust24THRUST_300001_SM_1000_NS12placeholders2_8E:
	.zero		1
	.type		_ZN34_INTERNAL_fcb7f89e_4_k_cu_ab5e28df4cuda3std3__436_GLOBAL__N__fcb7f89e_4_k_cu_ab5e28df6ignoreE,@object
	.size		_ZN34_INTERNAL_fcb7f89e_4_k_cu_ab5e28df4cuda3std3__436_GLOBAL__N__fcb7f89e_4_k_cu_ab5e28df6ignoreE,(_ZN34_INTERNAL_fcb7f89e_4_k_cu_ab5e28df4cuda3std6ranges3__45__cpo4dataE - _ZN34_INTERNAL_fcb7f89e_4_k_cu_ab5e28df4cuda3std3__436_GLOBAL__N__fcb7f89e_4_k_cu_ab5e28df6ignoreE)
_ZN34_INTERNAL_fcb7f89e_4_k_cu_ab5e28df4cuda3std3__436_GLOBAL__N__fcb7f89e_4_k_cu_ab5e28df6ignoreE:
	.zero		1
	.type		_ZN34_INTERNAL_fcb7f89e_4_k_cu_ab5e28df4cuda3std6ranges3__45__cpo4dataE,@object
	.size		_ZN34_INTERNAL_fcb7f89e_4_k_cu_ab5e28df4cuda3std6ranges3__45__cpo4dataE,(_ZN34_INTERNAL_fcb7f89e_4_k_cu_ab5e28df6thrust24THRUST_300001_SM_1000_NS6system3cpp3parE - _ZN34_INTERNAL_fcb7f89e_4_k_cu_ab5e28df4cuda3std6ranges3__45__cpo4dataE)
_ZN34_INTERNAL_fcb7f89e_4_k_cu_ab5e28df4cuda3std6ranges3__45__cpo4dataE:
	.zero		1
	.type		_ZN34_INTERNAL_fcb7f89e_4_k_cu_ab5e28df6thrust24THRUST_300001_SM_1000_NS6system3cpp3parE,@object
	.size		_ZN34_INTERNAL_fcb7f89e_4_k_cu_ab5e28df6thrust24THRUST_300001_SM_1000_NS6system3cpp3parE,(_ZN34_INTERNAL_fcb7f89e_4_k_cu_ab5e28df4cuda3std3__45__cpo5beginE - _ZN34_INTERNAL_fcb7f89e_4_k_cu_ab5e28df6thrust24THRUST_300001_SM_1000_NS6system3cpp3parE)
_ZN34_INTERNAL_fcb7f89e_4_k_cu_ab5e28df6thrust24THRUST_300001_SM_1000_NS6system3cpp3parE:
	.zero		1
	.type		_ZN34_INTERNAL_fcb7f89e_4_k_cu_ab5e28df4cuda3std3__45__cpo5beginE,@object
	.size		_ZN34_INTERNAL_fcb7f89e_4_k_cu_ab5e28df4cuda3std3__45__cpo5beginE,(_ZN34_INTERNAL_fcb7f89e_4_k_cu_ab5e28df4cuda3std6ranges3__45__cpo5beginE - _ZN34_INTERNAL_fcb7f89e_4_k_cu_ab5e28df4cuda3std3__45__cpo5beginE)
_ZN34_INTERNAL_fcb7f89e_4_k_cu_ab5e28df4cuda3std3__45__cpo5beginE:
	.zero		1
	.type		_ZN34_INTERNAL_fcb7f89e_4_k_cu_ab5e28df4cuda3std6ranges3__45__cpo5beginE,@object
	.size		_ZN34_INTERNAL_fcb7f89e_4_k_cu_ab5e28df4cuda3std6ranges3__45__cpo5beginE,(_ZN34_INTERNAL_fcb7f89e_4_k_cu_ab5e28df6thrust24THRUST_300001_SM_1000_NS6deviceE - _ZN34_INTERNAL_fcb7f89e_4_k_cu_ab5e28df4cuda3std6ranges3__45__cpo5beginE)
_ZN34_INTERNAL_fcb7f89e_4_k_cu_ab5e28df4cuda3std6ranges3__45__cpo5beginE:
	.zero		1
	.type		_ZN34_INTERNAL_fcb7f89e_4_k_cu_ab5e28df6thrust24THRUST_300001_SM_1000_NS6deviceE,@object
	.size		_ZN34_INTERNAL_fcb7f89e_4_k_cu_ab5e28df6thrust24THRUST_300001_SM_1000_NS6deviceE,(_ZN34_INTERNAL_fcb7f89e_4_k_cu_ab5e28df4cuda3std3__47nulloptE - _ZN34_INTERNAL_fcb7f89e_4_k_cu_ab5e28df6thrust24THRUST_300001_SM_1000_NS6deviceE)
_ZN34_INTERNAL_fcb7f89e_4_k_cu_ab5e28df6thrust24THRUST_300001_SM_1000_NS6deviceE:
	.zero		1
	.type		_ZN34_INTERNAL_fcb7f89e_4_k_cu_ab5e28df4cuda3std3__47nulloptE,@object
	.size		_ZN34_INTERNAL_fcb7f89e_4_k_cu_ab5e28df4cuda3std3__47nulloptE,(_ZN34_INTERNAL_fcb7f89e_4_k_cu_ab5e28df4cuda3std6ranges3__45__cpo8distanceE - _ZN34_INTERNAL_fcb7f89e_4_k_cu_ab5e28df4cuda3std3__47nulloptE)
_ZN34_INTERNAL_fcb7f89e_4_k_cu_ab5e28df4cuda3std3__47nulloptE:
	.zero		1
	.type		_ZN34_INTERNAL_fcb7f89e_4_k_cu_ab5e28df4cuda3std6ranges3__45__cpo8distanceE,@object
	.size		_ZN34_INTERNAL_fcb7f89e_4_k_cu_ab5e28df4cuda3std6ranges3__45__cpo8distanceE,(_ZN34_INTERNAL_fcb7f89e_4_k_cu_ab5e28df6thrust24THRUST_300001_SM_1000_NS12placeholders2_4E - _ZN34_INTERNAL_fcb7f89e_4_k_cu_ab5e28df4cuda3std6ranges3__45__cpo8distanceE)
_ZN34_INTERNAL_fcb7f89e_4_k_cu_ab5e28df4cuda3std6ranges3__45__cpo8distanceE:
	.zero		1
	.type		_ZN34_INTERNAL_fcb7f89e_4_k_cu_ab5e28df6thrust24THRUST_300001_SM_1000_NS12placeholders2_4E,@object
	.size		_ZN34_INTERNAL_fcb7f89e_4_k_cu_ab5e28df6thrust24THRUST_300001_SM_1000_NS12placeholders2_4E,(_ZN34_INTERNAL_fcb7f89e_4_k_cu_ab5e28df4cuda3std3__45__cpo6rbeginE - _ZN34_INTERNAL_fcb7f89e_4_k_cu_ab5e28df6thrust24THRUST_300001_SM_1000_NS12placeholders2_4E)
_ZN34_INTERNAL_fcb7f89e_4_k_cu_ab5e28df6thrust24THRUST_300001_SM_1000_NS12placeholders2_4E:
	.zero		1
	.type		_ZN34_INTERNAL_fcb7f89e_4_k_cu_ab5e28df4cuda3std3__45__cpo6rbeginE,@object
	.size		_ZN34_INTERNAL_fcb7f89e_4_k_cu_ab5e28df4cuda3std3__45__cpo6rbeginE,(_ZN34_INTERNAL_fcb7f89e_4_k_cu_ab5e28df4cuda3std6ranges3__45__cpo7advanceE - _ZN34_INTERNAL_fcb7f89e_4_k_cu_ab5e28df4cuda3std3__45__cpo6rbeginE)
_ZN34_INTERNAL_fcb7f89e_4_k_cu_ab5e28df4cuda3std3__45__cpo6rbeginE:
	.zero		1
	.type		_ZN34_INTERNAL_fcb7f89e_4_k_cu_ab5e28df4cuda3std6ranges3__45__cpo7advanceE,@object
	.size		_ZN34_INTERNAL_fcb7f89e_4_k_cu_ab5e28df4cuda3std6ranges3__45__cpo7advanceE,(_ZN34_INTERNAL_fcb7f89e_4_k_cu_ab5e28df6thrust24THRUST_300001_SM_1000_NS12placeholders3_10E - _ZN34_INTERNAL_fcb7f89e_4_k_cu_ab5e28df4cuda3std6ranges3__45__cpo7advanceE)
_ZN34_INTERNAL_fcb7f89e_4_k_cu_ab5e28df4cuda3std6ranges3__45__cpo7advanceE:
	.zero		1
	.type		_ZN34_INTERNAL_fcb7f89e_4_k_cu_ab5e28df6thrust24THRUST_300001_SM_1000_NS12placeholders3_10E,@object
	.size		_ZN34_INTERNAL_fcb7f89e_4_k_cu_ab5e28df6thrust24THRUST_300001_SM_1000_NS12placeholders3_10E,(_ZN34_INTERNAL_fcb7f89e_4_k_cu_ab5e28df4cuda3std3__48in_placeE - _ZN34_INTERNAL_fcb7f89e_4_k_cu_ab5e28df6thrust24THRUST_300001_SM_1000_NS12placeholders3_10E)
_ZN34_INTERNAL_fcb7f89e_4_k_cu_ab5e28df6thrust24THRUST_300001_SM_1000_NS12placeholders3_10E:
	.zero		1
	.type		_ZN34_INTERNAL_fcb7f89e_4_k_cu_ab5e28df4cuda3std3__48in_placeE,@object
	.size		_ZN34_INTERNAL_fcb7f89e_4_k_cu_ab5e28df4cuda3std3__48in_placeE,(_ZN34_INTERNAL_fcb7f89e_4_k_cu_ab5e28df4cuda3std6ranges3__45__cpo4sizeE - _ZN34_INTERNAL_fcb7f89e_4_k_cu_ab5e28df4cuda3std3__48in_placeE)
_ZN34_INTERNAL_fcb7f89e_4_k_cu_ab5e28df4cuda3std3__48in_placeE:
	.zero		1
	.type		_ZN34_INTERNAL_fcb7f89e_4_k_cu_ab5e28df4cuda3std6ranges3__45__cpo4sizeE,@object
	.size		_ZN34_INTERNAL_fcb7f89e_4_k_cu_ab5e28df4cuda3std6ranges3__45__cpo4sizeE,(_ZN34_INTERNAL_fcb7f89e_4_k_cu_ab5e28df6thrust24THRUST_300001_SM_1000_NS12placeholders2_2E - _ZN34_INTERNAL_fcb7f89e_4_k_cu_ab5e28df4cuda3std6ranges3__45__cpo4sizeE)
_ZN34_INTERNAL_fcb7f89e_4_k_cu_ab5e28df4cuda3std6ranges3__45__cpo4sizeE:
	.zero		1
	.type		_ZN34_INTERNAL_fcb7f89e_4_k_cu_ab5e28df6thrust24THRUST_300001_SM_1000_NS12placeholders2_2E,@object
	.size		_ZN34_INTERNAL_fcb7f89e_4_k_cu_ab5e28df6thrust24THRUST_300001_SM_1000_NS12placeholders2_2E,(_ZN34_INTERNAL_fcb7f89e_4_k_cu_ab5e28df4cuda3std3__45__cpo6cbeginE - _ZN34_INTERNAL_fcb7f89e_4_k_cu_ab5e28df6thrust24THRUST_300001_SM_1000_NS12placeholders2_2E)
_ZN34_INTERNAL_fcb7f89e_4_k_cu_ab5e28df6thrust24THRUST_300001_SM_1000_NS12placeholders2_2E:
	.zero		1
	.type		_ZN34_INTERNAL_fcb7f89e_4_k_cu_ab5e28df4cuda3std3__45__cpo6cbeginE,@object
	.size		_ZN34_INTERNAL_fcb7f89e_4_k_cu_ab5e28df4cuda3std3__45__cpo6cbeginE,(_ZN34_INTERNAL_fcb7f89e_4_k_cu_ab5e28df4cuda3std6ranges3__45__cpo6cbeginE - _ZN34_INTERNAL_fcb7f89e_4_k_cu_ab5e28df4cuda3std3__45__cpo6cbeginE)
_ZN34_INTERNAL_fcb7f89e_4_k_cu_ab5e28df4cuda3std3__45__cpo6cbeginE:
	.zero		1
	.type		_ZN34_INTERNAL_fcb7f89e_4_k_cu_ab5e28df4cuda3std6ranges3__45__cpo6cbeginE,@object
	.size		_ZN34_INTERNAL_fcb7f89e_4_k_cu_ab5e28df4cuda3std6ranges3__45__cpo6cbeginE,(_ZN34_INTERNAL_fcb7f89e_4_k_cu_ab5e28df6thrust24THRUST_300001_SM_1000_NS12placeholders2_6E - _ZN34_INTERNAL_fcb7f89e_4_k_cu_ab5e28df4cuda3std6ranges3__45__cpo6cbeginE)
_ZN34_INTERNAL_fcb7f89e_4_k_cu_ab5e28df4cuda3std6ranges3__45__cpo6cbeginE:
	.zero		1
	.type		_ZN34_INTERNAL_fcb7f89e_4_k_cu_ab5e28df6thrust24THRUST_300001_SM_1000_NS12placeholders2_6E,@object
	.size		_ZN34_INTERNAL_fcb7f89e_4_k_cu_ab5e28df6thrust24THRUST_300001_SM_1000_NS12placeholders2_6E,(_ZN34_INTERNAL_fcb7f89e_4_k_cu_ab5e28df4cuda3std3__45__cpo7crbeginE - _ZN34_INTERNAL_fcb7f89e_4_k_cu_ab5e28df6thrust24THRUST_300001_SM_1000_NS12placeholders2_6E)
_ZN34_INTERNAL_fcb7f89e_4_k_cu_ab5e28df6thrust24THRUST_300001_SM_1000_NS12placeholders2_6E:
	.zero		1
	.type		_ZN34_INTERNAL_fcb7f89e_4_k_cu_ab5e28df4cuda3std3__45__cpo7crbeginE,@object
	.size		_ZN34_INTERNAL_fcb7f89e_4_k_cu_ab5e28df4cuda3std3__45__cpo7crbeginE,(_ZN34_INTERNAL_fcb7f89e_4_k_cu_ab5e28df4cuda3std6ranges3__45__cpo4nextE - _ZN34_INTERNAL_fcb7f89e_4_k_cu_ab5e28df4cuda3std3__45__cpo7crbeginE)
_ZN34_INTERNAL_fcb7f89e_4_k_cu_ab5e28df4cuda3std3__45__cpo7crbeginE:
	.zero		1
	.type		_ZN34_INTERNAL_fcb7f89e_4_k_cu_ab5e28df4cuda3std6ranges3__45__cpo4nextE,@object
	.size		_ZN34_INTERNAL_fcb7f89e_4_k_cu_ab5e28df4cuda3std6ranges3__45__cpo4nextE,(_ZN34_INTERNAL_fcb7f89e_4_k_cu_ab5e28df4cuda3std6ranges3__45__cpo4swapE - _ZN34_INTERNAL_fcb7f89e_4_k_cu_ab5e28df4cuda3std6ranges3__45__cpo4nextE)
_ZN34_INTERNAL_fcb7f89e_4_k_cu_ab5e28df4cuda3std6ranges3__45__cpo4nextE:
	.zero		1
	.type		_ZN34_INTERNAL_fcb7f89e_4_k_cu_ab5e28df4cuda3std6ranges3__45__cpo4swapE,@object
	.size		_ZN34_INTERNAL_fcb7f89e_4_k_cu_ab5e28df4cuda3std6ranges3__45__cpo4swapE,(_ZN34_INTERNAL_fcb7f89e_4_k_cu_ab5e28df6thrust24THRUST_300001_SM_1000_NS8cuda_cub10par_nosyncE - _ZN34_INTERNAL_fcb7f89e_4_k_cu_ab5e28df4cuda3std6ranges3__45__cpo4swapE)
_ZN34_INTERNAL_fcb7f89e_4_k_cu_ab5e28df4cuda3std6ranges3__45__cpo4swapE:
	.zero		1
	.type		_ZN34_INTERNAL_fcb7f89e_4_k_cu_ab5e28df6thrust24THRUST_300001_SM_1000_NS8cuda_cub10par_nosyncE,@object
	.size		_ZN34_INTERNAL_fcb7f89e_4_k_cu_ab5e28df6thrust24THRUST_300001_SM_1000_NS8cuda_cub10par_nosyncE,(_ZN34_INTERNAL_fcb7f89e_4_k_cu_ab5e28df6thrust24THRUST_300001_SM_1000_NS3seqE - _ZN34_INTERNAL_fcb7f89e_4_k_cu_ab5e28df6thrust24THRUST_300001_SM_1000_NS8cuda_cub10par_nosyncE)
_ZN34_INTERNAL_fcb7f89e_4_k_cu_ab5e28df6thrust24THRUST_300001_SM_1000_NS8cuda_cub10par_nosyncE:
	.zero		1
	.type		_ZN34_INTERNAL_fcb7f89e_4_k_cu_ab5e28df6thrust24THRUST_300001_SM_1000_NS3seqE,@object
	.size		_ZN34_INTERNAL_fcb7f89e_4_k_cu_ab5e28df6thrust24THRUST_300001_SM_1000_NS3seqE,(_ZN34_INTERNAL_fcb7f89e_4_k_cu_ab5e28df4cuda3std3__420unreachable_sentinelE - _ZN34_INTERNAL_fcb7f89e_4_k_cu_ab5e28df6thrust24THRUST_300001_SM_1000_NS3seqE)
_ZN34_INTERNAL_fcb7f89e_4_k_cu_ab5e28df6thrust24THRUST_300001_SM_1000_NS3seqE:
	.zero		1
	.type		_ZN34_INTERNAL_fcb7f89e_4_k_cu_ab5e28df4cuda3std3__420unreachable_sentinelE,@object
	.size		_ZN34_INTERNAL_fcb7f89e_4_k_cu_ab5e28df4cuda3std3__420unreachable_sentinelE,(_ZN34_INTERNAL_fcb7f89e_4_k_cu_ab5e28df4cuda3std6ranges3__45__cpo5ssizeE - _ZN34_INTERNAL_fcb7f89e_4_k_cu_ab5e28df4cuda3std3__420unreachable_sentinelE)
_ZN34_INTERNAL_fcb7f89e_4_k_cu_ab5e28df4cuda3std3__420unreachable_sentinelE:
	.zero		1
	.type		_ZN34_INTERNAL_fcb7f89e_4_k_cu_ab5e28df4cuda3std6ranges3__45__cpo5ssizeE,@object
	.size		_ZN34_INTERNAL_fcb7f89e_4_k_cu_ab5e28df4cuda3std6ranges3__45__cpo5ssizeE,(_ZN34_INTERNAL_fcb7f89e_4_k_cu_ab5e28df6thrust24THRUST_300001_SM_1000_NS12placeholders2_3E - _ZN34_INTERNAL_fcb7f89e_4_k_cu_ab5e28df4cuda3std6ranges3__45__cpo5ssizeE)
_ZN34_INTERNAL_fcb7f89e_4_k_cu_ab5e28df4cuda3std6ranges3__45__cpo5ssizeE:
	.zero		1
	.type		_ZN34_INTERNAL_fcb7f89e_4_k_cu_ab5e28df6thrust24THRUST_300001_SM_1000_NS12placeholders2_3E,@object
	.size		_ZN34_INTERNAL_fcb7f89e_4_k_cu_ab5e28df6thrust24THRUST_300001_SM_1000_NS12placeholders2_3E,(_ZN34_INTERNAL_fcb7f89e_4_k_cu_ab5e28df4cuda3std3__45__cpo4cendE - _ZN34_INTERNAL_fcb7f89e_4_k_cu_ab5e28df6thrust24THRUST_300001_SM_1000_NS12placeholders2_3E)
_ZN34_INTERNAL_fcb7f89e_4_k_cu_ab5e28df6thrust24THRUST_300001_SM_1000_NS12placeholders2_3E:
	.zero		1
	.type		_ZN34_INTERNAL_fcb7f89e_4_k_cu_ab5e28df4cuda3std3__45__cpo4cendE,@object
	.size		_ZN34_INTERNAL_fcb7f89e_4_k_cu_ab5e28df4cuda3std3__45__cpo4cendE,(_ZN34_INTERNAL_fcb7f89e_4_k_cu_ab5e28df4cuda3std6ranges3__45__cpo4cendE - _ZN34_INTERNAL_fcb7f89e_4_k_cu_ab5e28df4cuda3std3__45__cpo4cendE)
_ZN34_INTERNAL_fcb7f89e_4_k_cu_ab5e28df4cuda3std3__45__cpo4cendE:
	.zero		1
	.type		_ZN34_INTERNAL_fcb7f89e_4_k_cu_ab5e28df4cuda3std6ranges3__45__cpo4cendE,@object
	.size		_ZN34_INTERNAL_fcb7f89e_4_k_cu_ab5e28df4cuda3std6ranges3__45__cpo4cendE,(_ZN34_INTERNAL_fcb7f89e_4_k_cu_ab5e28df6thrust24THRUST_300001_SM_1000_NS12placeholders2_7E - _ZN34_INTERNAL_fcb7f89e_4_k_cu_ab5e28df4cuda3std6ranges3__45__cpo4cendE)
_ZN34_INTERNAL_fcb7f89e_4_k_cu_ab5e28df4cuda3std6ranges3__45__cpo4cendE:
	.zero		1
	.type		_ZN34_INTERNAL_fcb7f89e_4_k_cu_ab5e28df6thrust24THRUST_300001_SM_1000_NS12placeholders2_7E,@object
	.size		_ZN34_INTERNAL_fcb7f89e_4_k_cu_ab5e28df6thrust24THRUST_300001_SM_1000_NS12placeholders2_7E,(_ZN34_INTERNAL_fcb7f89e_4_k_cu_ab5e28df4cuda3std3__45__cpo5crendE - _ZN34_INTERNAL_fcb7f89e_4_k_cu_ab5e28df6thrust24THRUST_300001_SM_1000_NS12placeholders2_7E)
_ZN34_INTERNAL_fcb7f89e_4_k_cu_ab5e28df6thrust24THRUST_300001_SM_1000_NS12placeholders2_7E:
	.zero		1
	.type		_ZN34_INTERNAL_fcb7f89e_4_k_cu_ab5e28df4cuda3std3__45__cpo5crendE,@object
	.size		_ZN34_INTERNAL_fcb7f89e_4_k_cu_ab5e28df4cuda3std3__45__cpo5crendE,(_ZN34_INTERNAL_fcb7f89e_4_k_cu_ab5e28df4cuda3std6ranges3__45__cpo4prevE - _ZN34_INTERNAL_fcb7f89e_4_k_cu_ab5e28df4cuda3std3__45__cpo5crendE)
_ZN34_INTERNAL_fcb7f89e_4_k_cu_ab5e28df4cuda3std3__45__cpo5crendE:
	.zero		1
	.type		_ZN34_INTERNAL_fcb7f89e_4_k_cu_ab5e28df4cuda3std6ranges3__45__cpo4prevE,@object
	.size		_ZN34_INTERNAL_fcb7f89e_4_k_cu_ab5e28df4cuda3std6ranges3__45__cpo4prevE,(_ZN34_INTERNAL_fcb7f89e_4_k_cu_ab5e28df4cuda3std6ranges3__45__cpo9iter_moveE - _ZN34_INTERNAL_fcb7f89e_4_k_cu_ab5e28df4cuda3std6ranges3__45__cpo4prevE)
_ZN34_INTERNAL_fcb7f89e_4_k_cu_ab5e28df4cuda3std6ranges3__45__cpo4prevE:
	.zero		1
	.type		_ZN34_INTERNAL_fcb7f89e_4_k_cu_ab5e28df4cuda3std6ranges3__45__cpo9iter_moveE,@object
	.size		_ZN34_INTERNAL_fcb7f89e_4_k_cu_ab5e28df4cuda3std6ranges3__45__cpo9iter_moveE,(_ZN34_INTERNAL_fcb7f89e_4_k_cu_ab5e28df6thrust24THRUST_300001_SM_1000_NS6system6detail10sequential3seqE - _ZN34_INTERNAL_fcb7f89e_4_k_cu_ab5e28df4cuda3std6ranges3__45__cpo9iter_moveE)
_ZN34_INTERNAL_fcb7f89e_4_k_cu_ab5e28df4cuda3std6ranges3__45__cpo9iter_moveE:
	.zero		1
	.type		_ZN34_INTERNAL_fcb7f89e_4_k_cu_ab5e28df6thrust24THRUST_300001_SM_1000_NS6system6detail10sequential3seqE,@object
	.size		_ZN34_INTERNAL_fcb7f89e_4_k_cu_ab5e28df6thrust24THRUST_300001_SM_1000_NS6system6detail10sequential3seqE,(_ZN34_INTERNAL_fcb7f89e_4_k_cu_ab5e28df6thrust24THRUST_300001_SM_1000_NS12placeholders2_9E - _ZN34_INTERNAL_fcb7f89e_4_k_cu_ab5e28df6thrust24THRUST_300001_SM_1000_NS6system6detail10sequential3seqE)
_ZN34_INTERNAL_fcb7f89e_4_k_cu_ab5e28df6thrust24THRUST_300001_SM_1000_NS6system6detail10sequential3seqE:
	.zero		1
	.type		_ZN34_INTERNAL_fcb7f89e_4_k_cu_ab5e28df6thrust24THRUST_300001_SM_1000_NS12placeholders2_9E,@object
	.size		_ZN34_INTERNAL_fcb7f89e_4_k_cu_ab5e28df6thrust24THRUST_300001_SM_1000_NS12placeholders2_9E,(_ZN34_INTERNAL_fcb7f89e_4_k_cu_ab5e28df4cuda3std3__419piecewise_constructE - _ZN34_INTERNAL_fcb7f89e_4_k_cu_ab5e28df6thrust24THRUST_300001_SM_1000_NS12placeholders2_9E)
_ZN34_INTERNAL_fcb7f89e_4_k_cu_ab5e28df6thrust24THRUST_300001_SM_1000_NS12placeholders2_9E:
	.zero		1
	.type		_ZN34_INTERNAL_fcb7f89e_4_k_cu_ab5e28df4cuda3std3__419piecewise_constructE,@object
	.size		_ZN34_INTERNAL_fcb7f89e_4_k_cu_ab5e28df4cuda3std3__419piecewise_constructE,(_ZN34_INTERNAL_fcb7f89e_4_k_cu_ab5e28df4cuda3std6ranges3__45__cpo5cdataE - _ZN34_INTERNAL_fcb7f89e_4_k_cu_ab5e28df4cuda3std3__419piecewise_constructE)
_ZN34_INTERNAL_fcb7f89e_4_k_cu_ab5e28df4cuda3std3__419piecewise_constructE:
	.zero		1
	.type		_ZN34_INTERNAL_fcb7f89e_4_k_cu_ab5e28df4cuda3std6ranges3__45__cpo5cdataE,@object
	.size		_ZN34_INTERNAL_fcb7f89e_4_k_cu_ab5e28df4cuda3std6ranges3__45__cpo5cdataE,(_ZN34_INTERNAL_fcb7f89e_4_k_cu_ab5e28df6thrust24THRUST_300001_SM_1000_NS12placeholders2_1E - _ZN34_INTERNAL_fcb7f89e_4_k_cu_ab5e28df4cuda3std6ranges3__45__cpo5cdataE)
_ZN34_INTERNAL_fcb7f89e_4_k_cu_ab5e28df4cuda3std6ranges3__45__cpo5cdataE:
	.zero		1
	.type		_ZN34_INTERNAL_fcb7f89e_4_k_cu_ab5e28df6thrust24THRUST_300001_SM_1000_NS12placeholders2_1E,@object
	.size		_ZN34_INTERNAL_fcb7f89e_4_k_cu_ab5e28df6thrust24THRUST_300001_SM_1000_NS12placeholders2_1E,(_ZN34_INTERNAL_fcb7f89e_4_k_cu_ab5e28df4cuda3std3__45__cpo3endE - _ZN34_INTERNAL_fcb7f89e_4_k_cu_ab5e28df6thrust24THRUST_300001_SM_1000_NS12placeholders2_1E)
_ZN34_INTERNAL_fcb7f89e_4_k_cu_ab5e28df6thrust24THRUST_300001_SM_1000_NS12placeholders2_1E:
	.zero		1
	.type		_ZN34_INTERNAL_fcb7f89e_4_k_cu_ab5e28df4cuda3std3__45__cpo3endE,@object
	.size		_ZN34_INTERNAL_fcb7f89e_4_k_cu_ab5e28df4cuda3std3__45__cpo3endE,(_ZN34_INTERNAL_fcb7f89e_4_k_cu_ab5e28df4cuda3std6ranges3__45__cpo3endE - _ZN34_INTERNAL_fcb7f89e_4_k_cu_ab5e28df4cuda3std3__45__cpo3endE)
_ZN34_INTERNAL_fcb7f89e_4_k_cu_ab5e28df4cuda3std3__45__cpo3endE:
	.zero		1
	.type		_ZN34_INTERNAL_fcb7f89e_4_k_cu_ab5e28df4cuda3std6ranges3__45__cpo3endE,@object
	.size		_ZN34_INTERNAL_fcb7f89e_4_k_cu_ab5e28df4cuda3std6ranges3__45__cpo3endE,(_ZN34_INTERNAL_fcb7f89e_4_k_cu_ab5e28df6thrust24THRUST_300001_SM_1000_NS12placeholders2_5E - _ZN34_INTERNAL_fcb7f89e_4_k_cu_ab5e28df4cuda3std6ranges3__45__cpo3endE)
_ZN34_INTERNAL_fcb7f89e_4_k_cu_ab5e28df4cuda3std6ranges3__45__cpo3endE:
	.zero		1
	.type		_ZN34_INTERNAL_fcb7f89e_4_k_cu_ab5e28df6thrust24THRUST_300001_SM_1000_NS12placeholders2_5E,@object
	.size		_ZN34_INTERNAL_fcb7f89e_4_k_cu_ab5e28df6thrust24THRUST_300001_SM_1000_NS12placeholders2_5E,(_ZN34_INTERNAL_fcb7f89e_4_k_cu_ab5e28df4cuda3std3__45__cpo4rendE - _ZN34_INTERNAL_fcb7f89e_4_k_cu_ab5e28df6thrust24THRUST_300001_SM_1000_NS12placeholders2_5E)
_ZN34_INTERNAL_fcb7f89e_4_k_cu_ab5e28df6thrust24THRUST_300001_SM_1000_NS12placeholders2_5E:
	.zero		1
	.type		_ZN34_INTERNAL_fcb7f89e_4_k_cu_ab5e28df4cuda3std3__45__cpo4rendE,@object
	.size		_ZN34_INTERNAL_fcb7f89e_4_k_cu_ab5e28df4cuda3std3__45__cpo4rendE,(_ZN34_INTERNAL_fcb7f89e_4_k_cu_ab5e28df4cuda3std6ranges3__45__cpo9iter_swapE - _ZN34_INTERNAL_fcb7f89e_4_k_cu_ab5e28df4cuda3std3__45__cpo4rendE)
_ZN34_INTERNAL_fcb7f89e_4_k_cu_ab5e28df4cuda3std3__45__cpo4rendE:
	.zero		1
	.type		_ZN34_INTERNAL_fcb7f89e_4_k_cu_ab5e28df4cuda3std6ranges3__45__cpo9iter_swapE,@object
	.size		_ZN34_INTERNAL_fcb7f89e_4_k_cu_ab5e28df4cuda3std6ranges3__45__cpo9iter_swapE,(_ZN34_INTERNAL_fcb7f89e_4_k_cu_ab5e28df4cuda3std3__48unexpectE - _ZN34_INTERNAL_fcb7f89e_4_k_cu_ab5e28df4cuda3std6ranges3__45__cpo9iter_swapE)
_ZN34_INTERNAL_fcb7f89e_4_k_cu_ab5e28df4cuda3std6ranges3__45__cpo9iter_swapE:
	.zero		1
	.type		_ZN34_INTERNAL_fcb7f89e_4_k_cu_ab5e28df4cuda3std3__48unexpectE,@object
	.size		_ZN34_INTERNAL_fcb7f89e_4_k_cu_ab5e28df4cuda3std3__48unexpectE,(_ZN34_INTERNAL_fcb7f89e_4_k_cu_ab5e28df6thrust24THRUST_300001_SM_1000_NS8cuda_cub3parE - _ZN34_INTERNAL_fcb7f89e_4_k_cu_ab5e28df4cuda3std3__48unexpectE)
_ZN34_INTERNAL_fcb7f89e_4_k_cu_ab5e28df4cuda3std3__48unexpectE:
	.zero		1
	.type		_ZN34_INTERNAL_fcb7f89e_4_k_cu_ab5e28df6thrust24THRUST_300001_SM_1000_NS8cuda_cub3parE,@object
	.size		_ZN34_INTERNAL_fcb7f89e_4_k_cu_ab5e28df6thrust24THRUST_300001_SM_1000_NS8cuda_cub3parE,(.L_38 - _ZN34_INTERNAL_fcb7f89e_4_k_cu_ab5e28df6thrust24THRUST_300001_SM_1000_NS8cuda_cub3parE)
_ZN34_INTERNAL_fcb7f89e_4_k_cu_ab5e28df6thrust24THRUST_300001_SM_1000_NS8cuda_cub3parE:
	.zero		1
.L_38:


//--------------------- .nv.constant0._ZN3cub18CUB_300001_SM_10006detail11EmptyKernelIvEEvv --------------------------
	.section	.nv.constant0._ZN3cub18CUB_300001_SM_10006detail11EmptyKernelIvEEvv,"a",@progbits
	.sectionflags	@""
	.align	4
.nv.constant0._ZN3cub18CUB_300001_SM_10006detail11EmptyKernelIvEEvv:
	.zero		896


//--------------------- .nv.constant0._Z9addKernelPiPKiS1_ --------------------------
	.section	.nv.constant0._Z9addKernelPiPKiS1_,"a",@progbits
	.sectionflags	@""
	.align	4
.nv.constant0._Z9addKernelPiPKiS1_:
	.zero		920


//--------------------- .nv.constant0._Z12Breeding_GPUddiiPdS_S_ --------------------------
	.section	.nv.constant0._Z12Breeding_GPUddiiPdS_S_,"a",@progbits
	.sectionflags	@""
	.align	4
.nv.constant0._Z12Breeding_GPUddiiPdS_S_:
	.zero		944


//--------------------- .nv.constant0._Z11fitness_GPUiiPdS_ --------------------------
	.section	.nv.constant0._Z11fitness_GPUiiPdS_,"a",@progbits
	.sectionflags	@""
	.align	4
.nv.constant0._Z11fitness_GPUiiPdS_:
	.zero		920


//--------------------- SYMBOLS --------------------------

	.type		.nv.reservedSmem.offset0,@object
	.size		.nv.reservedSmem.offset0,0x4
